//
// Generated by NVIDIA NVVM Compiler
//
// Compiler Build ID: CL-36424714
// Cuda compilation tools, release 13.0, V13.0.88
// Based on NVVM 20.0.0
//

.version 9.0
.target sm_100
.address_size 64

	// .globl	_Z6dotmatPA500_dS0_S0_iS0_
// _ZZ4QcalPA500_dS0_S0_iE1p has been demoted
// _ZZ4QcalPA500_dS0_S0_iE2nr has been demoted
// _ZZ8matmulttPA500_dS0_S0_E1p has been demoted
// _ZZ7matmultPA500_dS0_S0_E1p has been demoted

.visible .entry _Z6dotmatPA500_dS0_S0_iS0_(
	.param .u64 .ptr .align 1 _Z6dotmatPA500_dS0_S0_iS0__param_0,
	.param .u64 .ptr .align 1 _Z6dotmatPA500_dS0_S0_iS0__param_1,
	.param .u64 .ptr .align 1 _Z6dotmatPA500_dS0_S0_iS0__param_2,
	.param .u32 _Z6dotmatPA500_dS0_S0_iS0__param_3,
	.param .u64 .ptr .align 1 _Z6dotmatPA500_dS0_S0_iS0__param_4
)
{
	.reg .pred 	%p<2>;
	.reg .b32 	%r<4>;
	.reg .b64 	%rd<16>;
	.reg .b64 	%fd<4>;

	ld.param.u64 	%rd1, [_Z6dotmatPA500_dS0_S0_iS0__param_0];
	ld.param.u64 	%rd2, [_Z6dotmatPA500_dS0_S0_iS0__param_2];
	ld.param.u32 	%r2, [_Z6dotmatPA500_dS0_S0_iS0__param_3];
	ld.param.u64 	%rd3, [_Z6dotmatPA500_dS0_S0_iS0__param_4];
	mov.u32 	%r1, %ctaid.y;
	setp.ge.s32 	%p1, %r1, %r2;
	@%p1 bra 	$L__BB0_2;
	cvta.to.global.u64 	%rd4, %rd1;
	cvta.to.global.u64 	%rd5, %rd2;
	cvta.to.global.u64 	%rd6, %rd3;
	mov.u32 	%r3, %ctaid.x;
	mul.wide.u32 	%rd7, %r3, 4000;
	add.s64 	%rd8, %rd4, %rd7;
	mul.wide.u32 	%rd9, %r2, 8;
	add.s64 	%rd10, %rd8, %rd9;
	ld.global.f64 	%fd1, [%rd10];
	add.s64 	%rd11, %rd5, %rd7;
	mul.wide.u32 	%rd12, %r1, 8;
	add.s64 	%rd13, %rd11, %rd12;
	ld.global.f64 	%fd2, [%rd13];
	mul.f64 	%fd3, %fd1, %fd2;
	add.s64 	%rd14, %rd6, %rd7;
	add.s64 	%rd15, %rd14, %rd12;
	st.global.f64 	[%rd15], %fd3;
$L__BB0_2:
	ret;

}
	// .globl	_Z3dotPA500_dS0_S0_S0_i
.visible .entry _Z3dotPA500_dS0_S0_S0_i(
	.param .u64 .ptr .align 1 _Z3dotPA500_dS0_S0_S0_i_param_0,
	.param .u64 .ptr .align 1 _Z3dotPA500_dS0_S0_S0_i_param_1,
	.param .u64 .ptr .align 1 _Z3dotPA500_dS0_S0_S0_i_param_2,
	.param .u64 .ptr .align 1 _Z3dotPA500_dS0_S0_S0_i_param_3,
	.param .u32 _Z3dotPA500_dS0_S0_S0_i_param_4
)
{
	.reg .pred 	%p<3>;
	.reg .b32 	%r<7>;
	.reg .b64 	%rd<14>;
	.reg .b64 	%fd<12>;

	ld.param.u64 	%rd5, [_Z3dotPA500_dS0_S0_S0_i_param_0];
	ld.param.u64 	%rd6, [_Z3dotPA500_dS0_S0_S0_i_param_1];
	ld.param.u32 	%r4, [_Z3dotPA500_dS0_S0_S0_i_param_4];
	cvta.to.global.u64 	%rd7, %rd6;
	mov.u32 	%r1, %tid.x;
	mul.wide.u32 	%rd8, %r1, 8;
	add.s64 	%rd1, %rd7, %rd8;
	mov.b64 	%rd9, 0;
	st.global.u64 	[%rd1], %rd9;
	setp.ge.s32 	%p1, %r1, %r4;
	@%p1 bra 	$L__BB1_3;
	cvta.to.global.u64 	%rd10, %rd5;
	add.s64 	%rd12, %rd8, %rd10;
	add.s64 	%rd13, %rd12, 8000;
	mov.b32 	%r6, 0;
	mov.f64 	%fd11, 0d0000000000000000;
$L__BB1_2:
	ld.global.f64 	%fd4, [%rd13+-8000];
	add.f64 	%fd5, %fd4, %fd11;
	st.global.f64 	[%rd1], %fd5;
	ld.global.f64 	%fd6, [%rd13+-4000];
	add.f64 	%fd7, %fd6, %fd5;
	st.global.f64 	[%rd1], %fd7;
	ld.global.f64 	%fd8, [%rd13];
	add.f64 	%fd9, %fd8, %fd7;
	st.global.f64 	[%rd1], %fd9;
	ld.global.f64 	%fd10, [%rd13+4000];
	add.f64 	%fd11, %fd10, %fd9;
	st.global.f64 	[%rd1], %fd11;
	add.s32 	%r6, %r6, 4;
	add.s64 	%rd13, %rd13, 16000;
	setp.ne.s32 	%p2, %r6, 500;
	@%p2 bra 	$L__BB1_2;
$L__BB1_3:
	ret;

}
	// .globl	_Z6submatPA500_dS0_S0_iS0_
.visible .entry _Z6submatPA500_dS0_S0_iS0_(
	.param .u64 .ptr .align 1 _Z6submatPA500_dS0_S0_iS0__param_0,
	.param .u64 .ptr .align 1 _Z6submatPA500_dS0_S0_iS0__param_1,
	.param .u64 .ptr .align 1 _Z6submatPA500_dS0_S0_iS0__param_2,
	.param .u32 _Z6submatPA500_dS0_S0_iS0__param_3,
	.param .u64 .ptr .align 1 _Z6submatPA500_dS0_S0_iS0__param_4
)
{
	.reg .pred 	%p<2>;
	.reg .b32 	%r<4>;
	.reg .b64 	%rd<14>;
	.reg .b64 	%fd<4>;

	ld.param.u64 	%rd1, [_Z6submatPA500_dS0_S0_iS0__param_0];
	ld.param.u64 	%rd2, [_Z6submatPA500_dS0_S0_iS0__param_2];
	ld.param.u32 	%r2, [_Z6submatPA500_dS0_S0_iS0__param_3];
	ld.param.u64 	%rd3, [_Z6submatPA500_dS0_S0_iS0__param_4];
	mov.u32 	%r1, %ctaid.y;
	setp.ge.s32 	%p1, %r1, %r2;
	@%p1 bra 	$L__BB2_2;
	cvta.to.global.u64 	%rd4, %rd3;
	cvta.to.global.u64 	%rd5, %rd2;
	cvta.to.global.u64 	%rd6, %rd1;
	mov.u32 	%r3, %ctaid.x;
	mul.wide.u32 	%rd7, %r1, 8;
	add.s64 	%rd8, %rd4, %rd7;
	ld.global.f64 	%fd1, [%rd8];
	mul.wide.u32 	%rd9, %r3, 4000;
	add.s64 	%rd10, %rd5, %rd9;
	add.s64 	%rd11, %rd10, %rd7;
	ld.global.f64 	%fd2, [%rd11];
	mul.f64 	%fd3, %fd1, %fd2;
	add.s64 	%rd12, %rd6, %rd9;
	add.s64 	%rd13, %rd12, %rd7;
	st.global.f64 	[%rd13], %fd3;
$L__BB2_2:
	ret;

}
	// .globl	_Z4QcalPA500_dS0_S0_i
.visible .entry _Z4QcalPA500_dS0_S0_i(
	.param .u64 .ptr .align 1 _Z4QcalPA500_dS0_S0_i_param_0,
	.param .u64 .ptr .align 1 _Z4QcalPA500_dS0_S0_i_param_1,
	.param .u64 .ptr .align 1 _Z4QcalPA500_dS0_S0_i_param_2,
	.param .u32 _Z4QcalPA500_dS0_S0_i_param_3
)
{
	.reg .pred 	%p<12>;
	.reg .b32 	%r<31>;
	.reg .b64 	%rd<41>;
	.reg .b64 	%fd<100>;
	// demoted variable
	.shared .align 8 .b8 _ZZ4QcalPA500_dS0_S0_iE1p[4000];
	// demoted variable
	.shared .align 8 .f64 _ZZ4QcalPA500_dS0_S0_iE2nr;
	ld.param.u64 	%rd14, [_Z4QcalPA500_dS0_S0_i_param_0];
	ld.param.u64 	%rd16, [_Z4QcalPA500_dS0_S0_i_param_1];
	ld.param.u64 	%rd15, [_Z4QcalPA500_dS0_S0_i_param_2];
	ld.param.u32 	%r20, [_Z4QcalPA500_dS0_S0_i_param_3];
	cvta.to.global.u64 	%rd1, %rd16;
	mov.u32 	%r1, %tid.x;
	shl.b32 	%r21, %r1, 3;
	mov.u32 	%r22, _ZZ4QcalPA500_dS0_S0_iE1p;
	add.s32 	%r2, %r22, %r21;
	mov.b64 	%rd17, 0;
	st.shared.u64 	[%r2], %rd17;
	setp.lt.s32 	%p1, %r20, 1;
	@%p1 bra 	$L__BB3_14;
	cvta.to.global.u64 	%rd2, %rd14;
	and.b32  	%r3, %r20, 15;
	setp.lt.u32 	%p2, %r20, 16;
	mov.b32 	%r27, 0;
	mov.f64 	%fd98, 0d0000000000000000;
	@%p2 bra 	$L__BB3_4;
	and.b32  	%r27, %r20, 2147483632;
	neg.s32 	%r25, %r27;
	mul.wide.u32 	%rd18, %r1, 4000;
	add.s64 	%rd19, %rd18, %rd2;
	add.s64 	%rd38, %rd19, 64;
	mov.f64 	%fd98, 0d0000000000000000;
$L__BB3_3:
	.pragma "nounroll";
	ld.global.f64 	%fd19, [%rd38+-64];
	add.f64 	%fd20, %fd19, %fd98;
	ld.global.f64 	%fd21, [%rd38+-56];
	add.f64 	%fd22, %fd21, %fd20;
	ld.global.f64 	%fd23, [%rd38+-48];
	add.f64 	%fd24, %fd23, %fd22;
	ld.global.f64 	%fd25, [%rd38+-40];
	add.f64 	%fd26, %fd25, %fd24;
	ld.global.f64 	%fd27, [%rd38+-32];
	add.f64 	%fd28, %fd27, %fd26;
	ld.global.f64 	%fd29, [%rd38+-24];
	add.f64 	%fd30, %fd29, %fd28;
	ld.global.f64 	%fd31, [%rd38+-16];
	add.f64 	%fd32, %fd31, %fd30;
	ld.global.f64 	%fd33, [%rd38+-8];
	add.f64 	%fd34, %fd33, %fd32;
	ld.global.f64 	%fd35, [%rd38];
	add.f64 	%fd36, %fd35, %fd34;
	ld.global.f64 	%fd37, [%rd38+8];
	add.f64 	%fd38, %fd37, %fd36;
	ld.global.f64 	%fd39, [%rd38+16];
	add.f64 	%fd40, %fd39, %fd38;
	ld.global.f64 	%fd41, [%rd38+24];
	add.f64 	%fd42, %fd41, %fd40;
	ld.global.f64 	%fd43, [%rd38+32];
	add.f64 	%fd44, %fd43, %fd42;
	ld.global.f64 	%fd45, [%rd38+40];
	add.f64 	%fd46, %fd45, %fd44;
	ld.global.f64 	%fd47, [%rd38+48];
	add.f64 	%fd48, %fd47, %fd46;
	ld.global.f64 	%fd49, [%rd38+56];
	add.f64 	%fd98, %fd49, %fd48;
	add.s32 	%r25, %r25, 16;
	add.s64 	%rd38, %rd38, 128;
	setp.ne.s32 	%p3, %r25, 0;
	@%p3 bra 	$L__BB3_3;
$L__BB3_4:
	setp.eq.s32 	%p4, %r3, 0;
	@%p4 bra 	$L__BB3_13;
	mul.wide.u32 	%rd20, %r1, 4000;
	add.s64 	%rd6, %rd2, %rd20;
	and.b32  	%r9, %r20, 7;
	setp.lt.u32 	%p5, %r3, 8;
	@%p5 bra 	$L__BB3_7;
	mul.wide.u32 	%rd21, %r27, 8;
	add.s64 	%rd22, %rd6, %rd21;
	ld.global.f64 	%fd51, [%rd22];
	add.f64 	%fd52, %fd51, %fd98;
	ld.global.f64 	%fd53, [%rd22+8];
	add.f64 	%fd54, %fd53, %fd52;
	ld.global.f64 	%fd55, [%rd22+16];
	add.f64 	%fd56, %fd55, %fd54;
	ld.global.f64 	%fd57, [%rd22+24];
	add.f64 	%fd58, %fd57, %fd56;
	ld.global.f64 	%fd59, [%rd22+32];
	add.f64 	%fd60, %fd59, %fd58;
	ld.global.f64 	%fd61, [%rd22+40];
	add.f64 	%fd62, %fd61, %fd60;
	ld.global.f64 	%fd63, [%rd22+48];
	add.f64 	%fd64, %fd63, %fd62;
	ld.global.f64 	%fd65, [%rd22+56];
	add.f64 	%fd98, %fd65, %fd64;
	add.s32 	%r27, %r27, 8;
$L__BB3_7:
	setp.eq.s32 	%p6, %r9, 0;
	@%p6 bra 	$L__BB3_13;
	and.b32  	%r12, %r20, 3;
	setp.lt.u32 	%p7, %r9, 4;
	@%p7 bra 	$L__BB3_10;
	mul.wide.u32 	%rd23, %r27, 8;
	add.s64 	%rd24, %rd6, %rd23;
	ld.global.f64 	%fd67, [%rd24];
	add.f64 	%fd68, %fd67, %fd98;
	ld.global.f64 	%fd69, [%rd24+8];
	add.f64 	%fd70, %fd69, %fd68;
	ld.global.f64 	%fd71, [%rd24+16];
	add.f64 	%fd72, %fd71, %fd70;
	ld.global.f64 	%fd73, [%rd24+24];
	add.f64 	%fd98, %fd73, %fd72;
	add.s32 	%r27, %r27, 4;
$L__BB3_10:
	setp.eq.s32 	%p8, %r12, 0;
	@%p8 bra 	$L__BB3_13;
	mul.wide.u32 	%rd26, %r27, 8;
	add.s64 	%rd27, %rd20, %rd26;
	add.s64 	%rd39, %rd2, %rd27;
	neg.s32 	%r29, %r12;
$L__BB3_12:
	.pragma "nounroll";
	ld.global.f64 	%fd74, [%rd39];
	add.f64 	%fd98, %fd74, %fd98;
	add.s64 	%rd39, %rd39, 8;
	add.s32 	%r29, %r29, 1;
	setp.ne.s32 	%p9, %r29, 0;
	@%p9 bra 	$L__BB3_12;
$L__BB3_13:
	st.shared.f64 	[%r2], %fd98;
$L__BB3_14:
	bar.sync 	0;
	mul.wide.u32 	%rd28, %r1, 4000;
	add.s64 	%rd29, %rd1, %rd28;
	mul.wide.s32 	%rd30, %r20, 8;
	add.s64 	%rd10, %rd29, %rd30;
	ld.global.f64 	%fd75, [%rd10];
	ld.shared.f64 	%fd76, [%r2];
	sub.f64 	%fd77, %fd75, %fd76;
	st.global.f64 	[%rd10], %fd77;
	bar.sync 	0;
	setp.ne.s32 	%p10, %r1, 0;
	@%p10 bra 	$L__BB3_18;
	add.s64 	%rd32, %rd30, %rd1;
	add.s64 	%rd40, %rd32, 8000;
	mov.b32 	%r30, 0;
	mov.f64 	%fd99, 0d0000000000000000;
$L__BB3_16:
	ld.global.f64 	%fd79, [%rd40+-8000];
	fma.rn.f64 	%fd80, %fd79, %fd79, %fd99;
	ld.global.f64 	%fd81, [%rd40+-4000];
	fma.rn.f64 	%fd82, %fd81, %fd81, %fd80;
	ld.global.f64 	%fd83, [%rd40];
	fma.rn.f64 	%fd84, %fd83, %fd83, %fd82;
	ld.global.f64 	%fd85, [%rd40+4000];
	fma.rn.f64 	%fd99, %fd85, %fd85, %fd84;
	add.s32 	%r30, %r30, 4;
	add.s64 	%rd40, %rd40, 16000;
	setp.ne.s32 	%p11, %r30, 500;
	@%p11 bra 	$L__BB3_16;
	st.shared.f64 	[_ZZ4QcalPA500_dS0_S0_iE2nr], %fd99;
$L__BB3_18:
	cvta.to.global.u64 	%rd33, %rd15;
	bar.sync 	0;
	ld.global.f64 	%fd86, [%rd10];
	ld.shared.f64 	%fd87, [_ZZ4QcalPA500_dS0_S0_iE2nr];
	sqrt.rn.f64 	%fd88, %fd87;
	div.rn.f64 	%fd89, %fd86, %fd88;
	add.s64 	%rd35, %rd33, %rd28;
	add.s64 	%rd37, %rd35, %rd30;
	st.global.f64 	[%rd37], %fd89;
	ret;

}
	// .globl	_Z8matmulttPA500_dS0_S0_
.visible .entry _Z8matmulttPA500_dS0_S0_(
	.param .u64 .ptr .align 1 _Z8matmulttPA500_dS0_S0__param_0,
	.param .u64 .ptr .align 1 _Z8matmulttPA500_dS0_S0__param_1,
	.param .u64 .ptr .align 1 _Z8matmulttPA500_dS0_S0__param_2
)
{
	.reg .pred 	%p<3>;
	.reg .b32 	%r<16>;
	.reg .b64 	%rd<18>;
	.reg .b64 	%fd<15>;
	// demoted variable
	.shared .align 8 .b8 _ZZ8matmulttPA500_dS0_S0_E1p[4000];
	ld.param.u64 	%rd2, [_Z8matmulttPA500_dS0_S0__param_0];
	ld.param.u64 	%rd3, [_Z8matmulttPA500_dS0_S0__param_1];
	ld.param.u64 	%rd4, [_Z8matmulttPA500_dS0_S0__param_2];
	cvta.to.global.u64 	%rd5, %rd3;
	cvta.to.global.u64 	%rd6, %rd2;
	cvta.to.global.u64 	%rd7, %rd4;
	mov.u32 	%r5, %ctaid.x;
	mov.u32 	%r6, %ctaid.y;
	mov.u32 	%r7, %tid.x;
	mul.wide.u32 	%rd8, %r5, 4000;
	add.s64 	%rd9, %rd7, %rd8;
	mul.wide.u32 	%rd10, %r6, 8;
	add.s64 	%rd1, %rd9, %rd10;
	mov.b64 	%rd11, 0;
	st.global.u64 	[%rd1], %rd11;
	shl.b32 	%r8, %r7, 3;
	mov.u32 	%r9, _ZZ8matmulttPA500_dS0_S0_E1p;
	add.s32 	%r10, %r9, %r8;
	mul.wide.u32 	%rd12, %r7, 4000;
	add.s64 	%rd13, %rd6, %rd12;
	mul.wide.u32 	%rd14, %r5, 8;
	add.s64 	%rd15, %rd13, %rd14;
	ld.global.f64 	%fd4, [%rd15];
	add.s64 	%rd16, %rd5, %rd12;
	add.s64 	%rd17, %rd16, %rd10;
	ld.global.f64 	%fd5, [%rd17];
	mul.f64 	%fd6, %fd4, %fd5;
	st.shared.f64 	[%r10], %fd6;
	bar.sync 	0;
	setp.ne.s32 	%p1, %r7, 0;
	@%p1 bra 	$L__BB4_4;
	add.s32 	%r14, %r9, 16;
	ld.global.f64 	%fd14, [%rd1];
	mov.b32 	%r15, 16;
$L__BB4_2:
	ld.shared.f64 	%fd7, [%r14+-16];
	add.f64 	%fd8, %fd14, %fd7;
	ld.shared.f64 	%fd9, [%r14+-8];
	add.f64 	%fd10, %fd8, %fd9;
	ld.shared.f64 	%fd11, [%r14];
	add.f64 	%fd12, %fd10, %fd11;
	ld.shared.f64 	%fd13, [%r14+8];
	add.f64 	%fd14, %fd12, %fd13;
	add.s32 	%r15, %r15, 32;
	add.s32 	%r14, %r14, 32;
	setp.ne.s32 	%p2, %r15, 4016;
	@%p2 bra 	$L__BB4_2;
	st.global.f64 	[%rd1], %fd14;
$L__BB4_4:
	ret;

}
	// .globl	_Z7matmultPA500_dS0_S0_
.visible .entry _Z7matmultPA500_dS0_S0_(
	.param .u64 .ptr .align 1 _Z7matmultPA500_dS0_S0__param_0,
	.param .u64 .ptr .align 1 _Z7matmultPA500_dS0_S0__param_1,
	.param .u64 .ptr .align 1 _Z7matmultPA500_dS0_S0__param_2
)
{
	.reg .pred 	%p<3>;
	.reg .b32 	%r<16>;
	.reg .b64 	%rd<18>;
	.reg .b64 	%fd<15>;
	// demoted variable
	.shared .align 8 .b8 _ZZ7matmultPA500_dS0_S0_E1p[4000];
	ld.param.u64 	%rd2, [_Z7matmultPA500_dS0_S0__param_0];
	ld.param.u64 	%rd3, [_Z7matmultPA500_dS0_S0__param_1];
	ld.param.u64 	%rd4, [_Z7matmultPA500_dS0_S0__param_2];
	cvta.to.global.u64 	%rd5, %rd3;
	cvta.to.global.u64 	%rd6, %rd2;
	cvta.to.global.u64 	%rd7, %rd4;
	mov.u32 	%r5, %ctaid.x;
	mov.u32 	%r6, %ctaid.y;
	mov.u32 	%r7, %tid.x;
	mul.wide.u32 	%rd8, %r5, 4000;
	add.s64 	%rd9, %rd7, %rd8;
	mul.wide.u32 	%rd10, %r6, 8;
	add.s64 	%rd1, %rd9, %rd10;
	mov.b64 	%rd11, 0;
	st.global.u64 	[%rd1], %rd11;
	shl.b32 	%r8, %r7, 3;
	mov.u32 	%r9, _ZZ7matmultPA500_dS0_S0_E1p;
	add.s32 	%r10, %r9, %r8;
	add.s64 	%rd12, %rd6, %rd8;
	mul.wide.u32 	%rd13, %r7, 8;
	add.s64 	%rd14, %rd12, %rd13;
	ld.global.f64 	%fd4, [%rd14];
	mul.wide.u32 	%rd15, %r7, 4000;
	add.s64 	%rd16, %rd5, %rd15;
	add.s64 	%rd17, %rd16, %rd10;
	ld.global.f64 	%fd5, [%rd17];
	mul.f64 	%fd6, %fd4, %fd5;
	st.shared.f64 	[%r10], %fd6;
	bar.sync 	0;
	setp.ne.s32 	%p1, %r7, 0;
	@%p1 bra 	$L__BB5_4;
	add.s32 	%r14, %r9, 16;
	ld.global.f64 	%fd14, [%rd1];
	mov.b32 	%r15, 16;
$L__BB5_2:
	ld.shared.f64 	%fd7, [%r14+-16];
	add.f64 	%fd8, %fd14, %fd7;
	ld.shared.f64 	%fd9, [%r14+-8];
	add.f64 	%fd10, %fd8, %fd9;
	ld.shared.f64 	%fd11, [%r14];
	add.f64 	%fd12, %fd10, %fd11;
	ld.shared.f64 	%fd13, [%r14+8];
	add.f64 	%fd14, %fd12, %fd13;
	add.s32 	%r15, %r15, 32;
	add.s32 	%r14, %r14, 32;
	setp.ne.s32 	%p2, %r15, 4016;
	@%p2 bra 	$L__BB5_2;
	st.global.f64 	[%rd1], %fd14;
$L__BB5_4:
	ret;

}


// ===== COMPILED SASS (sm_100) =====

	.target	sm_100

	.elftype	@"ET_EXEC"


//--------------------- .note.nv.tkinfo           --------------------------
	.section	.note.nv.tkinfo,"",@"SHT_NOTE"
	.sectionflags	@"SHF_NOTE_NV_TKINFO"
	.tkinfo
        /*0018*/ 	.word	0x00000002
        /*0030*/ 	.string	""
        /*0030*/ 	.string	"ptxas"
        /*0030*/ 	.string	"Cuda compilation tools, release 13.0, V13.0.88"
        /*0030*/ 	.string	"Build cuda_13.0.r13.0/compiler.36424714_0"
        /*0030*/ 	.string	"-arch sm_100 -m 64 "



//--------------------- .note.nv.cuinfo           --------------------------
	.section	.note.nv.cuinfo,"",@"SHT_NOTE"
	.sectionflags	@"SHF_NOTE_NV_CUINFO"
        /*0018*/ 	.short	0x0002
        /*001a*/ 	.short	0x0064
        /*001c*/ 	.short	0x0082
	.zero		2


//--------------------- .nv.info                  --------------------------
	.section	.nv.info,"",@"SHT_CUDA_INFO"
	.align	4


	//----- nvinfo : EIATTR_REGCOUNT
	.align		4
        /*0000*/ 	.byte	0x04, 0x2f
        /*0002*/ 	.short	(.L_1 - .L_0)
	.align		4
.L_0:
        /*0004*/ 	.word	index@(_Z6dotmatPA500_dS0_S0_iS0_)
        /*0008*/ 	.word	0x0000000e


	//----- nvinfo : EIATTR_FRAME_SIZE
	.align		4
.L_1:
        /*000c*/ 	.byte	0x04, 0x11
        /*000e*/ 	.short	(.L_3 - .L_2)
	.align		4
.L_2:
        /*0010*/ 	.word	index@(_Z6dotmatPA500_dS0_S0_iS0_)
        /*0014*/ 	.word	0x00000000


	//----- nvinfo : EIATTR_REGCOUNT
	.align		4
.L_3:
        /*0018*/ 	.byte	0x04, 0x2f
        /*001a*/ 	.short	(.L_5 - .L_4)
	.align		4
.L_4:
        /*001c*/ 	.word	index@(_Z3dotPA500_dS0_S0_S0_i)
        /*0020*/ 	.word	0x00000014


	//----- nvinfo : EIATTR_FRAME_SIZE
	.align		4
.L_5:
        /*0024*/ 	.byte	0x04, 0x11
        /*0026*/ 	.short	(.L_7 - .L_6)
	.align		4
.L_6:
        /*0028*/ 	.word	index@(_Z3dotPA500_dS0_S0_S0_i)
        /*002c*/ 	.word	0x00000000


	//----- nvinfo : EIATTR_REGCOUNT
	.align		4
.L_7:
        /*0030*/ 	.byte	0x04, 0x2f
        /*0032*/ 	.short	(.L_9 - .L_8)
	.align		4
.L_8:
        /*0034*/ 	.word	index@(_Z6submatPA500_dS0_S0_iS0_)
        /*0038*/ 	.word	0x0000000e


	//----- nvinfo : EIATTR_FRAME_SIZE
	.align		4
.L_9:
        /*003c*/ 	.byte	0x04, 0x11
        /*003e*/ 	.short	(.L_11 - .L_10)
	.align		4
.L_10:
        /*0040*/ 	.word	index@(_Z6submatPA500_dS0_S0_iS0_)
        /*0044*/ 	.word	0x00000000


	//----- nvinfo : EIATTR_REGCOUNT
	.align		4
.L_11:
        /*0048*/ 	.byte	0x04, 0x2f
        /*004a*/ 	.short	(.L_13 - .L_12)
	.align		4
.L_12:
        /*004c*/ 	.word	index@(_Z4QcalPA500_dS0_S0_i)
        /*0050*/ 	.word	0x00000020


	//----- nvinfo : EIATTR_FRAME_SIZE
	.align		4
.L_13:
        /*0054*/ 	.byte	0x04, 0x11
        /*0056*/ 	.short	(.L_15 - .L_14)
	.align		4
.L_14:
        /*0058*/ 	.word	index@($__internal_1_$__cuda_sm20_dsqrt_rn_f64_mediumpath_v1)
        /*005c*/ 	.word	0x00000000


	//----- nvinfo : EIATTR_FRAME_SIZE
	.align		4
.L_15:
        /*0060*/ 	.byte	0x04, 0x11
        /*0062*/ 	.short	(.L_17 - .L_16)
	.align		4
.L_16:
        /*0064*/ 	.word	index@($__internal_0_$__cuda_sm20_div_rn_f64_full)
        /*0068*/ 	.word	0x00000000


	//----- nvinfo : EIATTR_FRAME_SIZE
	.align		4
.L_17:
        /*006c*/ 	.byte	0x04, 0x11
        /*006e*/ 	.short	(.L_19 - .L_18)
	.align		4
.L_18:
        /*0070*/ 	.word	index@(_Z4QcalPA500_dS0_S0_i)
        /*0074*/ 	.word	0x00000000


	//----- nvinfo : EIATTR_REGCOUNT
	.align		4
.L_19:
        /*0078*/ 	.byte	0x04, 0x2f
        /*007a*/ 	.short	(.L_21 - .L_20)
	.align		4
.L_20:
        /*007c*/ 	.word	index@(_Z8matmulttPA500_dS0_S0_)
        /*0080*/ 	.word	0x00000016


	//----- nvinfo : EIATTR_FRAME_SIZE
	.align		4
.L_21:
        /*0084*/ 	.byte	0x04, 0x11
        /*0086*/ 	.short	(.L_23 - .L_22)
	.align		4
.L_22:
        /*0088*/ 	.word	index@(_Z8matmulttPA500_dS0_S0_)
        /*008c*/ 	.word	0x00000000


	//----- nvinfo : EIATTR_REGCOUNT
	.align		4
.L_23:
        /*0090*/ 	.byte	0x04, 0x2f
        /*0092*/ 	.short	(.L_25 - .L_24)
	.align		4
.L_24:
        /*0094*/ 	.word	index@(_Z7matmultPA500_dS0_S0_)
        /*0098*/ 	.word	0x00000016


	//----- nvinfo : EIATTR_FRAME_SIZE
	.align		4
.L_25:
        /*009c*/ 	.byte	0x04, 0x11
        /*009e*/ 	.short	(.L_27 - .L_26)
	.align		4
.L_26:
        /*00a0*/ 	.word	index@(_Z7matmultPA500_dS0_S0_)
        /*00a4*/ 	.word	0x00000000


	//----- nvinfo : EIATTR_MIN_STACK_SIZE
	.align		4
.L_27:
        /*00a8*/ 	.byte	0x04, 0x12
        /*00aa*/ 	.short	(.L_29 - .L_28)
	.align		4
.L_28:
        /*00ac*/ 	.word	index@(_Z7matmultPA500_dS0_S0_)
        /*00b0*/ 	.word	0x00000000


	//----- nvinfo : EIATTR_MIN_STACK_SIZE
	.align		4
.L_29:
        /*00b4*/ 	.byte	0x04, 0x12
        /*00b6*/ 	.short	(.L_31 - .L_30)
	.align		4
.L_30:
        /*00b8*/ 	.word	index@(_Z8matmulttPA500_dS0_S0_)
        /*00bc*/ 	.word	0x00000000


	//----- nvinfo : EIATTR_MIN_STACK_SIZE
	.align		4
.L_31:
        /*00c0*/ 	.byte	0x04, 0x12
        /*00c2*/ 	.short	(.L_33 - .L_32)
	.align		4
.L_32:
        /*00c4*/ 	.word	index@(_Z4QcalPA500_dS0_S0_i)
        /*00c8*/ 	.word	0x00000000


	//----- nvinfo : EIATTR_MIN_STACK_SIZE
	.align		4
.L_33:
        /*00cc*/ 	.byte	0x04, 0x12
        /*00ce*/ 	.short	(.L_35 - .L_34)
	.align		4
.L_34:
        /*00d0*/ 	.word	index@(_Z6submatPA500_dS0_S0_iS0_)
        /*00d4*/ 	.word	0x00000000


	//----- nvinfo : EIATTR_MIN_STACK_SIZE
	.align		4
.L_35:
        /*00d8*/ 	.byte	0x04, 0x12
        /*00da*/ 	.short	(.L_37 - .L_36)
	.align		4
.L_36:
        /*00dc*/ 	.word	index@(_Z3dotPA500_dS0_S0_S0_i)
        /*00e0*/ 	.word	0x00000000


	//----- nvinfo : EIATTR_MIN_STACK_SIZE
	.align		4
.L_37:
        /*00e4*/ 	.byte	0x04, 0x12
        /*00e6*/ 	.short	(.L_39 - .L_38)
	.align		4
.L_38:
        /*00e8*/ 	.word	index@(_Z6dotmatPA500_dS0_S0_iS0_)
        /*00ec*/ 	.word	0x00000000
.L_39:


//--------------------- .nv.compat                --------------------------
	.section	.nv.compat,"",@"SHT_CUDA_COMPAT_INFO"
	.align	4
        /*0000*/ 	.byte	0x02, 0x09, 0x00, 0x00, 0x02, 0x02, 0x01, 0x00, 0x02, 0x05, 0x05, 0x00, 0x03, 0x07, 0x01, 0x01
        /*0010*/ 	.byte	0x02, 0x03, 0x00, 0x00, 0x02, 0x06, 0x01, 0x00, 0x04, 0x0b, 0x08, 0x00, 0x01, 0x00, 0x00, 0x00
        /*0020*/ 	.byte	0x00, 0x00, 0x00, 0x00


//--------------------- .nv.info._Z7matmultPA500_dS0_S0_ --------------------------
	.section	.nv.info._Z7matmultPA500_dS0_S0_,"",@"SHT_CUDA_INFO"
	.sectionflags	@""
	.align	4


	//----- nvinfo : EIATTR_CUDA_API_VERSION
	.align		4
        /*0000*/ 	.byte	0x04, 0x37
        /*0002*/ 	.short	(.L_41 - .L_40)
.L_40:
        /*0004*/ 	.word	0x00000082


	//----- nvinfo : EIATTR_KPARAM_INFO
	.align		4
.L_41:
        /*0008*/ 	.byte	0x04, 0x17
        /*000a*/ 	.short	(.L_43 - .L_42)
.L_42:
        /*000c*/ 	.word	0x00000000
        /*0010*/ 	.short	0x0002
        /*0012*/ 	.short	0x0010
        /*0014*/ 	.byte	0x00, 0xf5, 0x21, 0x00


	//----- nvinfo : EIATTR_KPARAM_INFO
	.align		4
.L_43:
        /*0018*/ 	.byte	0x04, 0x17
        /*001a*/ 	.short	(.L_45 - .L_44)
.L_44:
        /*001c*/ 	.word	0x00000000
        /*0020*/ 	.short	0x0001
        /*0022*/ 	.short	0x0008
        /*0024*/ 	.byte	0x00, 0xf5, 0x21, 0x00


	//----- nvinfo : EIATTR_KPARAM_INFO
	.align		4
.L_45:
        /*0028*/ 	.byte	0x04, 0x17
        /*002a*/ 	.short	(.L_47 - .L_46)
.L_46:
        /*002c*/ 	.word	0x00000000
        /*0030*/ 	.short	0x0000
        /*0032*/ 	.short	0x0000
        /*0034*/ 	.byte	0x00, 0xf5, 0x21, 0x00


	//----- nvinfo : EIATTR_SPARSE_MMA_MASK
	.align		4
.L_47:
        /*0038*/ 	.byte	0x03, 0x50
        /*003a*/ 	.short	0x0000


	//----- nvinfo : EIATTR_MAXREG_COUNT
	.align		4
        /*003c*/ 	.byte	0x03, 0x1b
        /*003e*/ 	.short	0x00ff


	//----- nvinfo : EIATTR_NUM_BARRIERS
	.align		4
        /*0040*/ 	.byte	0x02, 0x4c
        /*0042*/ 	.byte	0x01
	.zero		1


	//----- nvinfo : EIATTR_MERCURY_ISA_VERSION
	.align		4
        /*0044*/ 	.byte	0x03, 0x5f
        /*0046*/ 	.short	0x0101


	//----- nvinfo : EIATTR_VRC_CTA_INIT_COUNT
	.align		4
        /*0048*/ 	.byte	0x02, 0x4a
	.zero		1
	.zero		1


	//----- nvinfo : EIATTR_EXIT_INSTR_OFFSETS
	.align		4
        /*004c*/ 	.byte	0x04, 0x1c
        /*004e*/ 	.short	(.L_49 - .L_48)


	//   ....[0]....
.L_48:
        /*0050*/ 	.word	0x00000190


	//   ....[1]....
        /*0054*/ 	.word	0x00000b80


	//----- nvinfo : EIATTR_CBANK_PARAM_SIZE
	.align		4
.L_49:
        /*0058*/ 	.byte	0x03, 0x19
        /*005a*/ 	.short	0x0018


	//----- nvinfo : EIATTR_PARAM_CBANK
	.align		4
        /*005c*/ 	.byte	0x04, 0x0a
        /*005e*/ 	.short	(.L_51 - .L_50)
	.align		4
.L_50:
        /*0060*/ 	.word	index@(.nv.constant0._Z7matmultPA500_dS0_S0_)
        /*0064*/ 	.short	0x0380
        /*0066*/ 	.short	0x0018


	//----- nvinfo : EIATTR_SW_WAR
	.align		4
.L_51:
        /*0068*/ 	.byte	0x04, 0x36
        /*006a*/ 	.short	(.L_53 - .L_52)
.L_52:
        /*006c*/ 	.word	0x00000008
.L_53:


//--------------------- .nv.info._Z8matmulttPA500_dS0_S0_ --------------------------
	.section	.nv.info._Z8matmulttPA500_dS0_S0_,"",@"SHT_CUDA_INFO"
	.sectionflags	@""
	.align	4


	//----- nvinfo : EIATTR_CUDA_API_VERSION
	.align		4
        /*0000*/ 	.byte	0x04, 0x37
        /*0002*/ 	.short	(.L_55 - .L_54)
.L_54:
        /*0004*/ 	.word	0x00000082


	//----- nvinfo : EIATTR_KPARAM_INFO
	.align		4
.L_55:
        /*0008*/ 	.byte	0x04, 0x17
        /*000a*/ 	.short	(.L_57 - .L_56)
.L_56:
        /*000c*/ 	.word	0x00000000
        /*0010*/ 	.short	0x0002
        /*0012*/ 	.short	0x0010
        /*0014*/ 	.byte	0x00, 0xf5, 0x21, 0x00


	//----- nvinfo : EIATTR_KPARAM_INFO
	.align		4
.L_57:
        /*0018*/ 	.byte	0x04, 0x17
        /*001a*/ 	.short	(.L_59 - .L_58)
.L_58:
        /*001c*/ 	.word	0x00000000
        /*0020*/ 	.short	0x0001
        /*0022*/ 	.short	0x0008
        /*0024*/ 	.byte	0x00, 0xf5, 0x21, 0x00


	//----- nvinfo : EIATTR_KPARAM_INFO
	.align		4
.L_59:
        /*0028*/ 	.byte	0x04, 0x17
        /*002a*/ 	.short	(.L_61 - .L_60)
.L_60:
        /*002c*/ 	.word	0x00000000
        /*0030*/ 	.short	0x0000
        /*0032*/ 	.short	0x0000
        /*0034*/ 	.byte	0x00, 0xf5, 0x21, 0x00


	//----- nvinfo : EIATTR_SPARSE_MMA_MASK
	.align		4
.L_61:
        /*0038*/ 	.byte	0x03, 0x50
        /*003a*/ 	.short	0x0000


	//----- nvinfo : EIATTR_MAXREG_COUNT
	.align		4
        /*003c*/ 	.byte	0x03, 0x1b
        /*003e*/ 	.short	0x00ff


	//----- nvinfo : EIATTR_NUM_BARRIERS
	.align		4
        /*0040*/ 	.byte	0x02, 0x4c
        /*0042*/ 	.byte	0x01
	.zero		1


	//----- nvinfo : EIATTR_MERCURY_ISA_VERSION
	.align		4
        /*0044*/ 	.byte	0x03, 0x5f
        /*0046*/ 	.short	0x0101


	//----- nvinfo : EIATTR_VRC_CTA_INIT_COUNT
	.align		4
        /*0048*/ 	.byte	0x02, 0x4a
	.zero		1
	.zero		1


	//----- nvinfo : EIATTR_EXIT_INSTR_OFFSETS
	.align		4
        /*004c*/ 	.byte	0x04, 0x1c
        /*004e*/ 	.short	(.L_63 - .L_62)


	//   ....[0]....
.L_62:
        /*0050*/ 	.word	0x00000190


	//   ....[1]....
        /*0054*/ 	.word	0x00000b80


	//----- nvinfo : EIATTR_CBANK_PARAM_SIZE
	.align		4
.L_63:
        /*0058*/ 	.byte	0x03, 0x19
        /*005a*/ 	.short	0x0018


	//----- nvinfo : EIATTR_PARAM_CBANK
	.align		4
        /*005c*/ 	.byte	0x04, 0x0a
        /*005e*/ 	.short	(.L_65 - .L_64)
	.align		4
.L_64:
        /*0060*/ 	.word	index@(.nv.constant0._Z8matmulttPA500_dS0_S0_)
        /*0064*/ 	.short	0x0380
        /*0066*/ 	.short	0x0018


	//----- nvinfo : EIATTR_SW_WAR
	.align		4
.L_65:
        /*0068*/ 	.byte	0x04, 0x36
        /*006a*/ 	.short	(.L_67 - .L_66)
.L_66:
        /*006c*/ 	.word	0x00000008
.L_67:


//--------------------- .nv.info._Z4QcalPA500_dS0_S0_i --------------------------
	.section	.nv.info._Z4QcalPA500_dS0_S0_i,"",@"SHT_CUDA_INFO"
	.sectionflags	@""
	.align	4


	//----- nvinfo : EIATTR_CUDA_API_VERSION
	.align		4
        /*0000*/ 	.byte	0x04, 0x37
        /*0002*/ 	.short	(.L_69 - .L_68)
.L_68:
        /*0004*/ 	.word	0x00000082


	//----- nvinfo : EIATTR_KPARAM_INFO
	.align		4
.L_69:
        /*0008*/ 	.byte	0x04, 0x17
        /*000a*/ 	.short	(.L_71 - .L_70)
.L_70:
        /*000c*/ 	.word	0x00000000
        /*0010*/ 	.short	0x0003
        /*0012*/ 	.short	0x0018
        /*0014*/ 	.byte	0x00, 0xf0, 0x11, 0x00


	//----- nvinfo : EIATTR_KPARAM_INFO
	.align		4
.L_71:
        /*0018*/ 	.byte	0x04, 0x17
        /*001a*/ 	.short	(.L_73 - .L_72)
.L_72:
        /*001c*/ 	.word	0x00000000
        /*0020*/ 	.short	0x0002
        /*0022*/ 	.short	0x0010
        /*0024*/ 	.byte	0x00, 0xf5, 0x21, 0x00


	//----- nvinfo : EIATTR_KPARAM_INFO
	.align		4
.L_73:
        /*0028*/ 	.byte	0x04, 0x17
        /*002a*/ 	.short	(.L_75 - .L_74)
.L_74:
        /*002c*/ 	.word	0x00000000
        /*0030*/ 	.short	0x0001
        /*0032*/ 	.short	0x0008
        /*0034*/ 	.byte	0x00, 0xf5, 0x21, 0x00


	//----- nvinfo : EIATTR_KPARAM_INFO
	.align		4
.L_75:
        /*0038*/ 	.byte	0x04, 0x17
        /*003a*/ 	.short	(.L_77 - .L_76)
.L_76:
        /*003c*/ 	.word	0x00000000
        /*0040*/ 	.short	0x0000
        /*0042*/ 	.short	0x0000
        /*0044*/ 	.byte	0x00, 0xf5, 0x21, 0x00


	//----- nvinfo : EIATTR_SPARSE_MMA_MASK
	.align		4
.L_77:
        /*0048*/ 	.byte	0x03, 0x50
        /*004a*/ 	.short	0x0000


	//----- nvinfo : EIATTR_MAXREG_COUNT
	.align		4
        /*004c*/ 	.byte	0x03, 0x1b
        /*004e*/ 	.short	0x00ff


	//----- nvinfo : EIATTR_NUM_BARRIERS
	.align		4
        /*0050*/ 	.byte	0x02, 0x4c
        /*0052*/ 	.byte	0x01
	.zero		1


	//----- nvinfo : EIATTR_MERCURY_ISA_VERSION
	.align		4
        /*0054*/ 	.byte	0x03, 0x5f
        /*0056*/ 	.short	0x0101


	//----- nvinfo : EIATTR_VRC_CTA_INIT_COUNT
	.align		4
        /*0058*/ 	.byte	0x02, 0x4a
	.zero		1
	.zero		1


	//----- nvinfo : EIATTR_EXIT_INSTR_OFFSETS
	.align		4
        /*005c*/ 	.byte	0x04, 0x1c
        /*005e*/ 	.short	(.L_79 - .L_78)


	//   ....[0]....
.L_78:
        /*0060*/ 	.word	0x00001820


	//----- nvinfo : EIATTR_CRS_STACK_SIZE
	.align		4
.L_79:
        /*0064*/ 	.byte	0x04, 0x1e
        /*0066*/ 	.short	(.L_81 - .L_80)
.L_80:
        /*0068*/ 	.word	0x00000000


	//----- nvinfo : EIATTR_CBANK_PARAM_SIZE
	.align		4
.L_81:
        /*006c*/ 	.byte	0x03, 0x19
        /*006e*/ 	.short	0x001c


	//----- nvinfo : EIATTR_PARAM_CBANK
	.align		4
        /*0070*/ 	.byte	0x04, 0x0a
        /*0072*/ 	.short	(.L_83 - .L_82)
	.align		4
.L_82:
        /*0074*/ 	.word	index@(.nv.constant0._Z4QcalPA500_dS0_S0_i)
        /*0078*/ 	.short	0x0380
        /*007a*/ 	.short	0x001c


	//----- nvinfo : EIATTR_SW_WAR
	.align		4
.L_83:
        /*007c*/ 	.byte	0x04, 0x36
        /*007e*/ 	.short	(.L_85 - .L_84)
.L_84:
        /*0080*/ 	.word	0x00000008
.L_85:


//--------------------- .nv.info._Z6submatPA500_dS0_S0_iS0_ --------------------------
	.section	.nv.info._Z6submatPA500_dS0_S0_iS0_,"",@"SHT_CUDA_INFO"
	.sectionflags	@""
	.align	4


	//----- nvinfo : EIATTR_CUDA_API_VERSION
	.align		4
        /*0000*/ 	.byte	0x04, 0x37
        /*0002*/ 	.short	(.L_87 - .L_86)
.L_86:
        /*0004*/ 	.word	0x00000082


	//----- nvinfo : EIATTR_KPARAM_INFO
	.align		4
.L_87:
        /*0008*/ 	.byte	0x04, 0x17
        /*000a*/ 	.short	(.L_89 - .L_88)
.L_88:
        /*000c*/ 	.word	0x00000000
        /*0010*/ 	.short	0x0004
        /*0012*/ 	.short	0x0020
        /*0014*/ 	.byte	0x00, 0xf5, 0x21, 0x00


	//----- nvinfo : EIATTR_KPARAM_INFO
	.align		4
.L_89:
        /*0018*/ 	.byte	0x04, 0x17
        /*001a*/ 	.short	(.L_91 - .L_90)
.L_90:
        /*001c*/ 	.word	0x00000000
        /*0020*/ 	.short	0x0003
        /*0022*/ 	.short	0x0018
        /*0024*/ 	.byte	0x00, 0xf0, 0x11, 0x00


	//----- nvinfo : EIATTR_KPARAM_INFO
	.align		4
.L_91:
        /*0028*/ 	.byte	0x04, 0x17
        /*002a*/ 	.short	(.L_93 - .L_92)
.L_92:
        /*002c*/ 	.word	0x00000000
        /*0030*/ 	.short	0x0002
        /*0032*/ 	.short	0x0010
        /*0034*/ 	.byte	0x00, 0xf5, 0x21, 0x00


	//----- nvinfo : EIATTR_KPARAM_INFO
	.align		4
.L_93:
        /*0038*/ 	.byte	0x04, 0x17
        /*003a*/ 	.short	(.L_95 - .L_94)
.L_94:
        /*003c*/ 	.word	0x00000000
        /*0040*/ 	.short	0x0001
        /*0042*/ 	.short	0x0008
        /*0044*/ 	.byte	0x00, 0xf5, 0x21, 0x00


	//----- nvinfo : EIATTR_KPARAM_INFO
	.align		4
.L_95:
        /*0048*/ 	.byte	0x04, 0x17
        /*004a*/ 	.short	(.L_97 - .L_96)
.L_96:
        /*004c*/ 	.word	0x00000000
        /*0050*/ 	.short	0x0000
        /*0052*/ 	.short	0x0000
        /*0054*/ 	.byte	0x00, 0xf5, 0x21, 0x00


	//----- nvinfo : EIATTR_SPARSE_MMA_MASK
	.align		4
.L_97:
        /*0058*/ 	.byte	0x03, 0x50
        /*005a*/ 	.short	0x0000


	//----- nvinfo : EIATTR_MAXREG_COUNT
	.align		4
        /*005c*/ 	.byte	0x03, 0x1b
        /*005e*/ 	.short	0x00ff


	//----- nvinfo : EIATTR_MERCURY_ISA_VERSION
	.align		4
        /*0060*/ 	.byte	0x03, 0x5f
        /*0062*/ 	.short	0x0101


	//----- nvinfo : EIATTR_VRC_CTA_INIT_COUNT
	.align		4
        /*0064*/ 	.byte	0x02, 0x4a
	.zero		1
	.zero		1


	//----- nvinfo : EIATTR_EXIT_INSTR_OFFSETS
	.align		4
        /*0068*/ 	.byte	0x04, 0x1c
        /*006a*/ 	.short	(.L_99 - .L_98)


	//   ....[0]....
.L_98:
        /*006c*/ 	.word	0x00000040


	//   ....[1]....
        /*0070*/ 	.word	0x00000130


	//----- nvinfo : EIATTR_CBANK_PARAM_SIZE
	.align		4
.L_99:
        /*0074*/ 	.byte	0x03, 0x19
        /*0076*/ 	.short	0x0028


	//----- nvinfo : EIATTR_PARAM_CBANK
	.align		4
        /*0078*/ 	.byte	0x04, 0x0a
        /*007a*/ 	.short	(.L_101 - .L_100)
	.align		4
.L_100:
        /*007c*/ 	.word	index@(.nv.constant0._Z6submatPA500_dS0_S0_iS0_)
        /*0080*/ 	.short	0x0380
        /*0082*/ 	.short	0x0028


	//----- nvinfo : EIATTR_SW_WAR
	.align		4
.L_101:
        /*0084*/ 	.byte	0x04, 0x36
        /*0086*/ 	.short	(.L_103 - .L_102)
.L_102:
        /*0088*/ 	.word	0x00000008
.L_103:


//--------------------- .nv.info._Z3dotPA500_dS0_S0_S0_i --------------------------
	.section	.nv.info._Z3dotPA500_dS0_S0_S0_i,"",@"SHT_CUDA_INFO"
	.sectionflags	@""
	.align	4


	//----- nvinfo : EIATTR_CUDA_API_VERSION
	.align		4
        /*0000*/ 	.byte	0x04, 0x37
        /*0002*/ 	.short	(.L_105 - .L_104)
.L_104:
        /*0004*/ 	.word	0x00000082


	//----- nvinfo : EIATTR_KPARAM_INFO
	.align		4
.L_105:
        /*0008*/ 	.byte	0x04, 0x17
        /*000a*/ 	.short	(.L_107 - .L_106)
.L_106:
        /*000c*/ 	.word	0x00000000
        /*0010*/ 	.short	0x0004
        /*0012*/ 	.short	0x0020
        /*0014*/ 	.byte	0x00, 0xf0, 0x11, 0x00


	//----- nvinfo : EIATTR_KPARAM_INFO
	.align		4
.L_107:
        /*0018*/ 	.byte	0x04, 0x17
        /*001a*/ 	.short	(.L_109 - .L_108)
.L_108:
        /*001c*/ 	.word	0x00000000
        /*0020*/ 	.short	0x0003
        /*0022*/ 	.short	0x0018
        /*0024*/ 	.byte	0x00, 0xf5, 0x21, 0x00


	//----- nvinfo : EIATTR_KPARAM_INFO
	.align		4
.L_109:
        /*0028*/ 	.byte	0x04, 0x17
        /*002a*/ 	.short	(.L_111 - .L_110)
.L_110:
        /*002c*/ 	.word	0x00000000
        /*0030*/ 	.short	0x0002
        /*0032*/ 	.short	0x0010
        /*0034*/ 	.byte	0x00, 0xf5, 0x21, 0x00


	//----- nvinfo : EIATTR_KPARAM_INFO
	.align		4
.L_111:
        /*0038*/ 	.byte	0x04, 0x17
        /*003a*/ 	.short	(.L_113 - .L_112)
.L_112:
        /*003c*/ 	.word	0x00000000
        /*0040*/ 	.short	0x0001
        /*0042*/ 	.short	0x0008
        /*0044*/ 	.byte	0x00, 0xf5, 0x21, 0x00


	//----- nvinfo : EIATTR_KPARAM_INFO
	.align		4
.L_113:
        /*0048*/ 	.byte	0x04, 0x17
        /*004a*/ 	.short	(.L_115 - .L_114)
.L_114:
        /*004c*/ 	.word	0x00000000
        /*0050*/ 	.short	0x0000
        /*0052*/ 	.short	0x0000
        /*0054*/ 	.byte	0x00, 0xf5, 0x21, 0x00


	//----- nvinfo : EIATTR_SPARSE_MMA_MASK
	.align		4
.L_115:
        /*0058*/ 	.byte	0x03, 0x50
        /*005a*/ 	.short	0x0000


	//----- nvinfo : EIATTR_MAXREG_COUNT
	.align		4
        /*005c*/ 	.byte	0x03, 0x1b
        /*005e*/ 	.short	0x00ff


	//----- nvinfo : EIATTR_MERCURY_ISA_VERSION
	.align		4
        /*0060*/ 	.byte	0x03, 0x5f
        /*0062*/ 	.short	0x0101


	//----- nvinfo : EIATTR_VRC_CTA_INIT_COUNT
	.align		4
        /*0064*/ 	.byte	0x02, 0x4a
	.zero		1
	.zero		1


	//----- nvinfo : EIATTR_EXIT_INSTR_OFFSETS
	.align		4
        /*0068*/ 	.byte	0x04, 0x1c
        /*006a*/ 	.short	(.L_117 - .L_116)


	//   ....[0]....
.L_116:
        /*006c*/ 	.word	0x00000080


	//   ....[1]....
        /*0070*/ 	.word	0x00001050


	//----- nvinfo : EIATTR_CBANK_PARAM_SIZE
	.align		4
.L_117:
        /*0074*/ 	.byte	0x03, 0x19
        /*0076*/ 	.short	0x0024


	//----- nvinfo : EIATTR_PARAM_CBANK
	.align		4
        /*0078*/ 	.byte	0x04, 0x0a
        /*007a*/ 	.short	(.L_119 - .L_118)
	.align		4
.L_118:
        /*007c*/ 	.word	index@(.nv.constant0._Z3dotPA500_dS0_S0_S0_i)
        /*0080*/ 	.short	0x0380
        /*0082*/ 	.short	0x0024


	//----- nvinfo : EIATTR_SW_WAR
	.align		4
.L_119:
        /*0084*/ 	.byte	0x04, 0x36
        /*0086*/ 	.short	(.L_121 - .L_120)
.L_120:
        /*0088*/ 	.word	0x00000008
.L_121:


//--------------------- .nv.info._Z6dotmatPA500_dS0_S0_iS0_ --------------------------
	.section	.nv.info._Z6dotmatPA500_dS0_S0_iS0_,"",@"SHT_CUDA_INFO"
	.sectionflags	@""
	.align	4


	//----- nvinfo : EIATTR_CUDA_API_VERSION
	.align		4
        /*0000*/ 	.byte	0x04, 0x37
        /*0002*/ 	.short	(.L_123 - .L_122)
.L_122:
        /*0004*/ 	.word	0x00000082


	//----- nvinfo : EIATTR_KPARAM_INFO
	.align		4
.L_123:
        /*0008*/ 	.byte	0x04, 0x17
        /*000a*/ 	.short	(.L_125 - .L_124)
.L_124:
        /*000c*/ 	.word	0x00000000
        /*0010*/ 	.short	0x0004
        /*0012*/ 	.short	0x0020
        /*0014*/ 	.byte	0x00, 0xf5, 0x21, 0x00


	//----- nvinfo : EIATTR_KPARAM_INFO
	.align		4
.L_125:
        /*0018*/ 	.byte	0x04, 0x17
        /*001a*/ 	.short	(.L_127 - .L_126)
.L_126:
        /*001c*/ 	.word	0x00000000
        /*0020*/ 	.short	0x0003
        /*0022*/ 	.short	0x0018
        /*0024*/ 	.byte	0x00, 0xf0, 0x11, 0x00


	//----- nvinfo : EIATTR_KPARAM_INFO
	.align		4
.L_127:
        /*0028*/ 	.byte	0x04, 0x17
        /*002a*/ 	.short	(.L_129 - .L_128)
.L_128:
        /*002c*/ 	.word	0x00000000
        /*0030*/ 	.short	0x0002
        /*0032*/ 	.short	0x0010
        /*0034*/ 	.byte	0x00, 0xf5, 0x21, 0x00


	//----- nvinfo : EIATTR_KPARAM_INFO
	.align		4
.L_129:
        /*0038*/ 	.byte	0x04, 0x17
        /*003a*/ 	.short	(.L_131 - .L_130)
.L_130:
        /*003c*/ 	.word	0x00000000
        /*0040*/ 	.short	0x0001
        /*0042*/ 	.short	0x0008
        /*0044*/ 	.byte	0x00, 0xf5, 0x21, 0x00


	//----- nvinfo : EIATTR_KPARAM_INFO
	.align		4
.L_131:
        /*0048*/ 	.byte	0x04, 0x17
        /*004a*/ 	.short	(.L_133 - .L_132)
.L_132:
        /*004c*/ 	.word	0x00000000
        /*0050*/ 	.short	0x0000
        /*0052*/ 	.short	0x0000
        /*0054*/ 	.byte	0x00, 0xf5, 0x21, 0x00


	//----- nvinfo : EIATTR_SPARSE_MMA_MASK
	.align		4
.L_133:
        /*0058*/ 	.byte	0x03, 0x50
        /*005a*/ 	.short	0x0000


	//----- nvinfo : EIATTR_MAXREG_COUNT
	.align		4
        /*005c*/ 	.byte	0x03, 0x1b
        /*005e*/ 	.short	0x00ff


	//----- nvinfo : EIATTR_MERCURY_ISA_VERSION
	.align		4
        /*0060*/ 	.byte	0x03, 0x5f
        /*0062*/ 	.short	0x0101


	//----- nvinfo : EIATTR_VRC_CTA_INIT_COUNT
	.align		4
        /*0064*/ 	.byte	0x02, 0x4a
	.zero		1
	.zero		1


	//----- nvinfo : EIATTR_EXIT_INSTR_OFFSETS
	.align		4
        /*0068*/ 	.byte	0x04, 0x1c
        /*006a*/ 	.short	(.L_135 - .L_134)


	//   ....[0]....
.L_134:
        /*006c*/ 	.word	0x00000040


	//   ....[1]....
        /*0070*/ 	.word	0x00000140


	//----- nvinfo : EIATTR_CBANK_PARAM_SIZE
	.align		4
.L_135:
        /*0074*/ 	.byte	0x03, 0x19
        /*0076*/ 	.short	0x0028


	//----- nvinfo : EIATTR_PARAM_CBANK
	.align		4
        /*0078*/ 	.byte	0x04, 0x0a
        /*007a*/ 	.short	(.L_137 - .L_136)
	.align		4
.L_136:
        /*007c*/ 	.word	index@(.nv.constant0._Z6dotmatPA500_dS0_S0_iS0_)
        /*0080*/ 	.short	0x0380
        /*0082*/ 	.short	0x0028


	//----- nvinfo : EIATTR_SW_WAR
	.align		4
.L_137:
        /*0084*/ 	.byte	0x04, 0x36
        /*0086*/ 	.short	(.L_139 - .L_138)
.L_138:
        /*0088*/ 	.word	0x00000008
.L_139:


//--------------------- .nv.callgraph             --------------------------
	.section	.nv.callgraph,"",@"SHT_CUDA_CALLGRAPH"
	.align	4
	.sectionentsize	8
	.align		4
        /*0000*/ 	.word	0x00000000
	.align		4
        /*0004*/ 	.word	0xffffffff
	.align		4
        /*0008*/ 	.word	0x00000000
	.align		4
        /*000c*/ 	.word	0xfffffffe
	.align		4
        /*0010*/ 	.word	0x00000000
	.align		4
        /*0014*/ 	.word	0xfffffffd
	.align		4
        /*0018*/ 	.word	0x00000000
	.align		4
        /*001c*/ 	.word	0xfffffffc


//--------------------- .text._Z7matmultPA500_dS0_S0_ --------------------------
	.section	.text._Z7matmultPA500_dS0_S0_,"ax",@progbits
	.align	128
        .global         _Z7matmultPA500_dS0_S0_
        .type           _Z7matmultPA500_dS0_S0_,@function
        .size           _Z7matmultPA500_dS0_S0_,(.L_x_32 - _Z7matmultPA500_dS0_S0_)
        .other          _Z7matmultPA500_dS0_S0_,@"STO_CUDA_ENTRY STV_DEFAULT"
_Z7matmultPA500_dS0_S0_:
.text._Z7matmultPA500_dS0_S0_:
[----:B------:R-:W-:Y:S01]  /*0000*/  LDC R1, c[0x0][0x37c] ;  /* 0x0000df00ff017b82 */ /* 0x000fe20000000800 */
[----:B------:R-:W0:Y:S07]  /*0010*/  S2R R9, SR_CTAID.X ;  /* 0x0000000000097919 */ /* 0x000e2e0000002500 */
[----:B------:R-:W0:Y:S01]  /*0020*/  LDC.64 R2, c[0x0][0x390] ;  /* 0x0000e400ff027b82 */ /* 0x000e220000000a00 */
[----:B------:R-:W1:Y:S01]  /*0030*/  LDCU.64 UR6, c[0x0][0x358] ;  /* 0x00006b00ff0677ac */ /* 0x000e620008000a00 */
[----:B------:R-:W2:Y:S01]  /*0040*/  S2R R13, SR_TID.X ;  /* 0x00000000000d7919 */ /* 0x000ea20000002100 */
[----:B------:R-:W3:Y:S05]  /*0050*/  S2R R11, SR_CTAID.Y ;  /* 0x00000000000b7919 */ /* 0x000eea0000002600 */
[----:B------:R-:W2:Y:S08]  /*0060*/  LDC.64 R6, c[0x0][0x388] ;  /* 0x0000e200ff067b82 */ /* 0x000eb00000000a00 */
[----:B------:R-:W4:Y:S01]  /*0070*/  LDC.64 R4, c[0x0][0x380] ;  /* 0x0000e000ff047b82 */ /* 0x000f220000000a00 */
[----:B0-----:R-:W-:-:S04]  /*0080*/  IMAD.WIDE.U32 R2, R9, 0xfa0, R2 ;  /* 0x00000fa009027825 */ /* 0x001fc800078e0002 */
[----:B--2---:R-:W-:-:S04]  /*0090*/  IMAD.WIDE.U32 R6, R13, 0xfa0, R6 ;  /* 0x00000fa00d067825 */ /* 0x004fc800078e0006 */
[----:B---3--:R-:W-:-:S04]  /*00a0*/  IMAD.WIDE.U32 R2, R11, 0x8, R2 ;  /* 0x000000080b027825 */ /* 0x008fc800078e0002 */
[----:B----4-:R-:W-:Y:S01]  /*00b0*/  IMAD.WIDE.U32 R4, R9, 0xfa0, R4 ;  /* 0x00000fa009047825 */ /* 0x010fe200078e0004 */
[----:B-1----:R0:W-:Y:S03]  /*00c0*/  STG.E.64 desc[UR6][R2.64], RZ ;  /* 0x000000ff02007986 */ /* 0x0021e6000c101b06 */
[----:B------:R-:W-:-:S04]  /*00d0*/  IMAD.WIDE.U32 R6, R11, 0x8, R6 ;  /* 0x000000080b067825 */ /* 0x000fc800078e0006 */
[C---:B------:R-:W-:Y:S02]  /*00e0*/  IMAD.WIDE.U32 R4, R13.reuse, 0x8, R4 ;  /* 0x000000080d047825 */ /* 0x040fe400078e0004 */
[----:B------:R-:W2:Y:S04]  /*00f0*/  LDG.E.64 R6, desc[UR6][R6.64] ;  /* 0x0000000606067981 */ /* 0x000ea8000c1e1b00 */
[----:B------:R-:W2:Y:S01]  /*0100*/  LDG.E.64 R4, desc[UR6][R4.64] ;  /* 0x0000000604047981 */ /* 0x000ea2000c1e1b00 */
[----:B------:R-:W1:Y:S01]  /*0110*/  S2UR UR5, SR_CgaCtaId ;  /* 0x00000000000579c3 */ /* 0x000e620000008800 */
[----:B------:R-:W-:Y:S01]  /*0120*/  UMOV UR4, 0x400 ;  /* 0x0000040000047882 */ /* 0x000fe20000000000 */
[----:B------:R-:W-:Y:S01]  /*0130*/  ISETP.NE.AND P0, PT, R13, RZ, PT ;  /* 0x000000ff0d00720c */ /* 0x000fe20003f05270 */
[----:B-1----:R-:W-:-:S06]  /*0140*/  ULEA UR4, UR5, UR4, 0x18 ;  /* 0x0000000405047291 */ /* 0x002fcc000f8ec0ff */
[----:B------:R-:W-:Y:S01]  /*0150*/  LEA R11, R13, UR4, 0x3 ;  /* 0x000000040d0b7c11 */ /* 0x000fe2000f8e18ff */
[----:B--2---:R-:W-:-:S07]  /*0160*/  DMUL R8, R4, R6 ;  /* 0x0000000604087228 */ /* 0x004fce0000000000 */
[----:B------:R0:W-:Y:S01]  /*0170*/  STS.64 [R11], R8 ;  /* 0x000000080b007388 */ /* 0x0001e20000000a00 */
[----:B------:R-:W-:Y:S06]  /*0180*/  BAR.SYNC.DEFER_BLOCKING 0x0 ;  /* 0x0000000000007b1d */ /* 0x000fec0000010000 */
[----:B------:R-:W-:Y:S05]  /*0190*/  @P0 EXIT ;  /* 0x000000000000094d */ /* 0x000fea0003800000 */
[----:B------:R1:W5:Y:S01]  /*01a0*/  LDG.E.64 R12, desc[UR6][R2.64] ;  /* 0x00000006020c7981 */ /* 0x000362000c1e1b00 */
[----:B------:R-:W-:Y:S01]  /*01b0*/  UIADD3 UR4, UPT, UPT, UR4, 0x10, URZ ;  /* 0x0000001004047890 */ /* 0x000fe2000fffe0ff */
[----:B------:R-:W-:-:S11]  /*01c0*/  UMOV UR5, 0x10 ;  /* 0x0000001000057882 */ /* 0x000fd60000000000 */
.L_x_0:
[----:B------:R-:W2:Y:S01]  /*01d0*/  LDS.128 R16, [UR4+-0x10] ;  /* 0xfffff004ff107984 */ /* 0x000ea20008000c00 */
[----:B------:R-:W-:-:S03]  /*01e0*/  UIADD3 UR5, UPT, UPT, UR5, 0x320, URZ ;  /* 0x0000032005057890 */ /* 0x000fc6000fffe0ff */
[----:B0-----:R-:W0:Y:S01]  /*01f0*/  LDS.128 R8, [UR4] ;  /* 0x00000004ff087984 */ /* 0x001e220008000c00 */
[----:B------:R-:W-:-:S03]  /*0200*/  UISETP.NE.AND UP0, UPT, UR5, 0xfb0, UPT ;  /* 0x00000fb00500788c */ /* 0x000fc6000bf05270 */
[----:B------:R-:W3:Y:S01]  /*0210*/  LDS.128 R4, [UR4+0x10] ;  /* 0x00001004ff047984 */ /* 0x000ee20008000c00 */
[----:B--2--5:R-:W-:-:S03]  /*0220*/  DADD R16, R16, R12 ;  /* 0x0000000010107229 */ /* 0x024fc6000000000c */
[----:B------:R-:W2:Y:S05]  /*0230*/  LDS.128 R12, [UR4+0x20] ;  /* 0x00002004ff0c7984 */ /* 0x000eaa0008000c00 */
[----:B------:R-:W-:-:S08]  /*0240*/  DADD R16, R16, R18 ;  /* 0x0000000010107229 */ /* 0x000fd00000000012 */
[----:B0-----:R-:W-:-:S08]  /*0250*/  DADD R8, R16, R8 ;  /* 0x0000000010087229 */ /* 0x001fd00000000008 */
[----:B------:R-:W-:Y:S02]  /*0260*/  DADD R16, R8, R10 ;  /* 0x0000000008107229 */ /* 0x000fe4000000000a */
[----:B------:R-:W0:Y:S06]  /*0270*/  LDS.128 R8, [UR4+0x30] ;  /* 0x00003004ff087984 */ /* 0x000e2c0008000c00 */
[----:B---3--:R-:W-:-:S08]  /*0280*/  DADD R4, R16, R4 ;  /* 0x0000000010047229 */ /* 0x008fd00000000004 */
[----:B------:R-:W-:Y:S02]  /*0290*/  DADD R16, R4, R6 ;  /* 0x0000000004107229 */ /* 0x000fe40000000006 */
[----:B------:R-:W3:Y:S06]  /*02a0*/  LDS.128 R4, [UR4+0x40] ;  /* 0x00004004ff047984 */ /* 0x000eec0008000c00 */
[----:B--2---:R-:W-:-:S08]  /*02b0*/  DADD R12, R16, R12 ;  /* 0x00000000100c7229 */ /* 0x004fd0000000000c */
[----:B------:R-:W-:Y:S02]  /*02c0*/  DADD R16, R12, R14 ;  /* 0x000000000c107229 */ /* 0x000fe4000000000e */
[----:B------:R-:W2:Y:S06]  /*02d0*/  LDS.128 R12, [UR4+0x50] ;  /* 0x00005004ff0c7984 */ /* 0x000eac0008000c00 */
        /* <DEDUP_REMOVED lines=120> */
[----:B---3--:R-:W-:Y:S02]  /*0a60*/  DADD R4, R16, R4 ;  /* 0x0000000010047229 */ /* 0x008fe40000000004 */
[----:B------:R-:W3:Y:S06]  /*0a70*/  LDS.128 R16, [UR4+0x2e0] ;  /* 0x0002e004ff107984 */ /* 0x000eec0008000c00 */
[----:B------:R-:W-:-:S08]  /*0a80*/  DADD R4, R4, R6 ;  /* 0x0000000004047229 */ /* 0x000fd00000000006 */
[----:B--2---:R-:W-:-:S08]  /*0a90*/  DADD R4, R4, R12 ;  /* 0x0000000004047229 */ /* 0x004fd0000000000c */
[----:B------:R-:W-:Y:S01]  /*0aa0*/  DADD R4, R4, R14 ;  /* 0x0000000004047229 */ /* 0x000fe2000000000e */
[----:B------:R-:W2:Y:S07]  /*0ab0*/  LDS.128 R12, [UR4+0x2f0] ;  /* 0x0002f004ff0c7984 */ /* 0x000eae0008000c00 */
[----:B0-----:R-:W-:-:S08]  /*0ac0*/  DADD R4, R4, R8 ;  /* 0x0000000004047229 */ /* 0x001fd00000000008 */
[----:B------:R-:W-:Y:S02]  /*0ad0*/  DADD R10, R4, R10 ;  /* 0x00000000040a7229 */ /* 0x000fe4000000000a */
[----:B------:R-:W0:Y:S01]  /*0ae0*/  LDS.128 R4, [UR4+0x300] ;  /* 0x00030004ff047984 */ /* 0x000e220008000c00 */
[----:B------:R-:W-:-:S05]  /*0af0*/  UIADD3 UR4, UPT, UPT, UR4, 0x320, URZ ;  /* 0x0000032004047890 */ /* 0x000fca000fffe0ff */
[----:B---3--:R-:W-:-:S08]  /*0b00*/  DADD R10, R10, R16 ;  /* 0x000000000a0a7229 */ /* 0x008fd00000000010 */
[----:B------:R-:W-:-:S08]  /*0b10*/  DADD R10, R10, R18 ;  /* 0x000000000a0a7229 */ /* 0x000fd00000000012 */
[----:B--2---:R-:W-:-:S08]  /*0b20*/  DADD R12, R12, R10 ;  /* 0x000000000c0c7229 */ /* 0x004fd0000000000a */
[----:B------:R-:W-:-:S08]  /*0b30*/  DADD R12, R12, R14 ;  /* 0x000000000c0c7229 */ /* 0x000fd0000000000e */
[----:B0-----:R-:W-:-:S08]  /*0b40*/  DADD R12, R12, R4 ;  /* 0x000000000c0c7229 */ /* 0x001fd00000000004 */
[----:B------:R-:W-:Y:S01]  /*0b50*/  DADD R12, R12, R6 ;  /* 0x000000000c0c7229 */ /* 0x000fe20000000006 */
[----:B------:R-:W-:Y:S10]  /*0b60*/  BRA.U UP0, `(.L_x_0) ;  /* 0xfffffff500987547 */ /* 0x000ff4000b83ffff */
[----:B------:R-:W-:Y:S01]  /*0b70*/  STG.E.64 desc[UR6][R2.64], R12 ;  /* 0x0000000c02007986 */ /* 0x000fe2000c101b06 */
[----:B------:R-:W-:Y:S05]  /*0b80*/  EXIT ;  /* 0x000000000000794d */ /* 0x000fea0003800000 */
.L_x_1:
[----:B------:R-:W-:-:S00]  /*0b90*/  BRA `(.L_x_1) ;  /* 0xfffffffc00fc7947 */ /* 0x000fc0000383ffff */
[----:B------:R-:W-:-:S00]  /*0ba0*/  NOP ;  /* 0x0000000000007918 */ /* 0x000fc00000000000 */
        /* <DEDUP_REMOVED lines=13> */
.L_x_32:


//--------------------- .text._Z8matmulttPA500_dS0_S0_ --------------------------
	.section	.text._Z8matmulttPA500_dS0_S0_,"ax",@progbits
	.align	128
        .global         _Z8matmulttPA500_dS0_S0_
        .type           _Z8matmulttPA500_dS0_S0_,@function
        .size           _Z8matmulttPA500_dS0_S0_,(.L_x_33 - _Z8matmulttPA500_dS0_S0_)
        .other          _Z8matmulttPA500_dS0_S0_,@"STO_CUDA_ENTRY STV_DEFAULT"
_Z8matmulttPA500_dS0_S0_:
.text._Z8matmulttPA500_dS0_S0_:
        /* <DEDUP_REMOVED lines=14> */
[----:B------:R-:W-:Y:S02]  /*00e0*/  IMAD.WIDE.U32 R6, R11, 0x8, R6 ;  /* 0x000000080b067825 */ /* 0x000fe400078e0006 */
        /* <DEDUP_REMOVED lines=14> */
.L_x_2:
        /* <DEDUP_REMOVED lines=156> */
.L_x_3:
        /* <DEDUP_REMOVED lines=15> */
.L_x_33:


//--------------------- .text._Z4QcalPA500_dS0_S0_i --------------------------
	.section	.text._Z4QcalPA500_dS0_S0_i,"ax",@progbits
	.align	128
        .global         _Z4QcalPA500_dS0_S0_i
        .type           _Z4QcalPA500_dS0_S0_i,@function
        .size           _Z4QcalPA500_dS0_S0_i,(.L_x_31 - _Z4QcalPA500_dS0_S0_i)
        .other          _Z4QcalPA500_dS0_S0_i,@"STO_CUDA_ENTRY STV_DEFAULT"
_Z4QcalPA500_dS0_S0_i:
.text._Z4QcalPA500_dS0_S0_i:
[----:B------:R-:W-:Y:S01]  /*0000*/  LDC R1, c[0x0][0x37c] ;  /* 0x0000df00ff017b82 */ /* 0x000fe20000000800 */
[----:B------:R-:W0:Y:S07]  /*0010*/  S2R R0, SR_TID.X ;  /* 0x0000000000007919 */ /* 0x000e2e0000002100 */
[----:B------:R-:W1:Y:S01]  /*0020*/  S2UR UR5, SR_CgaCtaId ;  /* 0x00000000000579c3 */ /* 0x000e620000008800 */
[----:B------:R-:W-:Y:S01]  /*0030*/  UMOV UR4, 0x400 ;  /* 0x0000040000047882 */ /* 0x000fe20000000000 */
[----:B------:R-:W2:Y:S06]  /*0040*/  LDCU.64 UR6, c[0x0][0x358] ;  /* 0x00006b00ff0677ac */ /* 0x000eac0008000a00 */
[----:B------:R-:W3:Y:S01]  /*0050*/  LDC R2, c[0x0][0x398] ;  /* 0x0000e600ff027b82 */ /* 0x000ee20000000800 */
[----:B-1----:R-:W-:-:S06]  /*0060*/  ULEA UR5, UR5, UR4, 0x18 ;  /* 0x0000000405057291 */ /* 0x002fcc000f8ec0ff */
[----:B0-----:R-:W-:Y:S02]  /*0070*/  LEA R3, R0, UR5, 0x3 ;  /* 0x0000000500037c11 */ /* 0x001fe4000f8e18ff */
[----:B---3--:R-:W-:-:S03]  /*0080*/  ISETP.GE.AND P0, PT, R2, 0x1, PT ;  /* 0x000000010200780c */ /* 0x008fc60003f06270 */
[----:B------:R0:W-:Y:S10]  /*0090*/  STS.64 [R3], RZ ;  /* 0x000000ff03007388 */ /* 0x0001f40000000a00 */
[----:B0-2---:R-:W-:Y:S05]  /*00a0*/  @!P0 BRA `(.L_x_4) ;  /* 0x0000000400ac8947 */ /* 0x005fea0003800000 */
[C---:B------:R-:W-:Y:S01]  /*00b0*/  ISETP.GE.U32.AND P1, PT, R2.reuse, 0x10, PT ;  /* 0x000000100200780c */ /* 0x040fe20003f26070 */
[----:B------:R-:W-:Y:S01]  /*00c0*/  IMAD.MOV.U32 R5, RZ, RZ, RZ ;  /* 0x000000ffff057224 */ /* 0x000fe200078e00ff */
[----:B------:R-:W-:Y:S02]  /*00d0*/  LOP3.LUT R4, R2, 0xf, RZ, 0xc0, !PT ;  /* 0x0000000f02047812 */ /* 0x000fe400078ec0ff */
[----:B------:R-:W-:Y:S02]  /*00e0*/  CS2R R8, SRZ ;  /* 0x0000000000087805 */ /* 0x000fe4000001ff00 */
[----:B------:R-:W-:-:S07]  /*00f0*/  ISETP.NE.AND P0, PT, R4, RZ, PT ;  /* 0x000000ff0400720c */ /* 0x000fce0003f05270 */
[----:B------:R-:W-:Y:S06]  /*0100*/  @!P1 BRA `(.L_x_5) ;  /* 0x0000000000b09947 */ /* 0x000fec0003800000 */
[----:B------:R-:W0:Y:S01]  /*0110*/  LDC.64 R6, c[0x0][0x380] ;  /* 0x0000e000ff067b82 */ /* 0x000e220000000a00 */
[----:B------:R-:W-:Y:S02]  /*0120*/  LOP3.LUT R5, R2, 0x7ffffff0, RZ, 0xc0, !PT ;  /* 0x7ffffff002057812 */ /* 0x000fe400078ec0ff */
[----:B------:R-:W-:-:S03]  /*0130*/  CS2R R8, SRZ ;  /* 0x0000000000087805 */ /* 0x000fc6000001ff00 */
[----:B------:R-:W-:Y:S02]  /*0140*/  IMAD.MOV R26, RZ, RZ, -R5 ;  /* 0x000000ffff1a7224 */ /* 0x000fe400078e0a05 */
[----:B0-----:R-:W-:-:S03]  /*0150*/  IMAD.WIDE.U32 R6, R0, 0xfa0, R6 ;  /* 0x00000fa000067825 */ /* 0x001fc600078e0006 */
[----:B------:R-:W-:-:S05]  /*0160*/  IADD3 R6, P1, PT, R6, 0x40, RZ ;  /* 0x0000004006067810 */ /* 0x000fca0007f3e0ff */
[----:B------:R-:W-:-:S08]  /*0170*/  IMAD.X R7, RZ, RZ, R7, P1 ;  /* 0x000000ffff077224 */ /* 0x000fd000008e0607 */
.L_x_6:
[----:B------:R-:W2:Y:S04]  /*0180*/  LDG.E.64 R10, desc[UR6][R6.64+-0x40] ;  /* 0xffffc006060a7981 */ /* 0x000ea8000c1e1b00 */
[----:B------:R-:W3:Y:S04]  /*0190*/  LDG.E.64 R12, desc[UR6][R6.64+-0x38] ;  /* 0xffffc806060c7981 */ /* 0x000ee8000c1e1b00 */
[----:B------:R-:W4:Y:S04]  /*01a0*/  LDG.E.64 R14, desc[UR6][R6.64+-0x30] ;  /* 0xffffd006060e7981 */ /* 0x000f28000c1e1b00 */
[----:B------:R-:W5:Y:S04]  /*01b0*/  LDG.E.64 R16, desc[UR6][R6.64+-0x28] ;  /* 0xffffd80606107981 */ /* 0x000f68000c1e1b00 */
[----:B------:R-:W5:Y:S04]  /*01c0*/  LDG.E.64 R18, desc[UR6][R6.64+-0x20] ;  /* 0xffffe00606127981 */ /* 0x000f68000c1e1b00 */
[----:B------:R-:W5:Y:S04]  /*01d0*/  LDG.E.64 R20, desc[UR6][R6.64+-0x18] ;  /* 0xffffe80606147981 */ /* 0x000f68000c1e1b00 */
[----:B------:R-:W5:Y:S04]  /*01e0*/  LDG.E.64 R24, desc[UR6][R6.64+-0x10] ;  /* 0xfffff00606187981 */ /* 0x000f68000c1e1b00 */
[----:B------:R-:W5:Y:S01]  /*01f0*/  LDG.E.64 R22, desc[UR6][R6.64+-0x8] ;  /* 0xfffff80606167981 */ /* 0x000f62000c1e1b00 */
[----:B--2---:R-:W-:-:S03]  /*0200*/  DADD R10, R10, R8 ;  /* 0x000000000a0a7229 */ /* 0x004fc60000000008 */
[----:B------:R-:W2:Y:S05]  /*0210*/  LDG.E.64 R8, desc[UR6][R6.64] ;  /* 0x0000000606087981 */ /* 0x000eaa000c1e1b00 */
[----:B---3--:R-:W-:Y:S02]  /*0220*/  DADD R12, R10, R12 ;  /* 0x000000000a0c7229 */ /* 0x008fe4000000000c */
[----:B------:R-:W3:Y:S06]  /*0230*/  LDG.E.64 R10, desc[UR6][R6.64+0x8] ;  /* 0x00000806060a7981 */ /* 0x000eec000c1e1b00 */
[----:B----4-:R-:W-:-:S02]  /*0240*/  DADD R14, R12, R14 ;  /* 0x000000000c0e7229 */ /* 0x010fc4000000000e */
[----:B------:R-:W4:Y:S06]  /*0250*/  LDG.E.64 R12, desc[UR6][R6.64+0x10] ;  /* 0x00001006060c7981 */ /* 0x000f2c000c1e1b00 */
[----:B-----5:R-:W-:Y:S02]  /*0260*/  DADD R16, R14, R16 ;  /* 0x000000000e107229 */ /* 0x020fe40000000010 */
[----:B------:R-:W5:Y:S06]  /*0270*/  LDG.E.64 R14, desc[UR6][R6.64+0x18] ;  /* 0x00001806060e7981 */ /* 0x000f6c000c1e1b00 */
[----:B------:R-:W-:-:S02]  /*0280*/  DADD R18, R16, R18 ;  /* 0x0000000010127229 */ /* 0x000fc40000000012 */
[----:B------:R-:W5:Y:S06]  /*0290*/  LDG.E.64 R16, desc[UR6][R6.64+0x20] ;  /* 0x0000200606107981 */ /* 0x000f6c000c1e1b00 */
[----:B------:R-:W-:Y:S02]  /*02a0*/  DADD R20, R18, R20 ;  /* 0x0000000012147229 */ /* 0x000fe40000000014 */
[----:B------:R-:W5:Y:S06]  /*02b0*/  LDG.E.64 R18, desc[UR6][R6.64+0x28] ;  /* 0x0000280606127981 */ /* 0x000f6c000c1e1b00 */
[----:B------:R-:W-:-:S02]  /*02c0*/  DADD R24, R20, R24 ;  /* 0x0000000014187229 */ /* 0x000fc40000000018 */
[----:B------:R-:W5:Y:S06]  /*02d0*/  LDG.E.64 R20, desc[UR6][R6.64+0x30] ;  /* 0x0000300606147981 */ /* 0x000f6c000c1e1b00 */
[----:B------:R-:W-:Y:S02]  /*02e0*/  DADD R22, R24, R22 ;  /* 0x0000000018167229 */ /* 0x000fe40000000016 */
[----:B------:R0:W5:Y:S01]  /*02f0*/  LDG.E.64 R24, desc[UR6][R6.64+0x38] ;  /* 0x0000380606187981 */ /* 0x000162000c1e1b00 */
[----:B------:R-:W-:-:S05]  /*0300*/  VIADD R26, R26, 0x10 ;  /* 0x000000101a1a7836 */ /* 0x000fca0000000000 */
[----:B------:R-:W-:Y:S02]  /*0310*/  ISETP.NE.AND P1, PT, R26, RZ, PT ;  /* 0x000000ff1a00720c */ /* 0x000fe40003f25270 */
[----:B0-----:R-:W-:-:S05]  /*0320*/  IADD3 R6, P2, PT, R6, 0x80, RZ ;  /* 0x0000008006067810 */ /* 0x001fca0007f5e0ff */
[----:B------:R-:W-:Y:S01]  /*0330*/  IMAD.X R7, RZ, RZ, R7, P2 ;  /* 0x000000ffff077224 */ /* 0x000fe200010e0607 */
[----:B--2---:R-:W-:-:S08]  /*0340*/  DADD R8, R22, R8 ;  /* 0x0000000016087229 */ /* 0x004fd00000000008 */
[----:B---3--:R-:W-:-:S08]  /*0350*/  DADD R8, R8, R10 ;  /* 0x0000000008087229 */ /* 0x008fd0000000000a */
[----:B----4-:R-:W-:-:S08]  /*0360*/  DADD R8, R8, R12 ;  /* 0x0000000008087229 */ /* 0x010fd0000000000c */
[----:B-----5:R-:W-:-:S08]  /*0370*/  DADD R8, R8, R14 ;  /* 0x0000000008087229 */ /* 0x020fd0000000000e */
[----:B------:R-:W-:-:S08]  /*0380*/  DADD R8, R8, R16 ;  /* 0x0000000008087229 */ /* 0x000fd00000000010 */
[----:B------:R-:W-:-:S08]  /*0390*/  DADD R8, R8, R18 ;  /* 0x0000000008087229 */ /* 0x000fd00000000012 */
[----:B------:R-:W-:-:S08]  /*03a0*/  DADD R8, R8, R20 ;  /* 0x0000000008087229 */ /* 0x000fd00000000014 */
[----:B------:R-:W-:Y:S01]  /*03b0*/  DADD R8, R8, R24 ;  /* 0x0000000008087229 */ /* 0x000fe20000000018 */
[----:B------:R-:W-:Y:S10]  /*03c0*/  @P1 BRA `(.L_x_6) ;  /* 0xfffffffc006c1947 */ /* 0x000ff4000383ffff */
.L_x_5:
[----:B------:R-:W-:Y:S05]  /*03d0*/  @!P0 BRA `(.L_x_7) ;  /* 0x0000000000dc8947 */ /* 0x000fea0003800000 */
[----:B------:R-:W0:Y:S01]  /*03e0*/  LDCU.64 UR8, c[0x0][0x380] ;  /* 0x00007000ff0877ac */ /* 0x000e220008000a00 */
[----:B------:R-:W-:Y:S01]  /*03f0*/  ISETP.GE.U32.AND P0, PT, R4, 0x8, PT ;  /* 0x000000080400780c */ /* 0x000fe20003f06070 */
[----:B------:R-:W-:Y:S01]  /*0400*/  IMAD.WIDE.U32 R10, R0, 0xfa0, RZ ;  /* 0x00000fa0000a7825 */ /* 0x000fe200078e00ff */
[----:B------:R-:W-:-:S04]  /*0410*/  LOP3.LUT R26, R2, 0x7, RZ, 0xc0, !PT ;  /* 0x00000007021a7812 */ /* 0x000fc800078ec0ff */
[----:B------:R-:W-:Y:S02]  /*0420*/  ISETP.NE.AND P1, PT, R26, RZ, PT ;  /* 0x000000ff1a00720c */ /* 0x000fe40003f25270 */
[----:B0-----:R-:W-:-:S04]  /*0430*/  IADD3 R6, P2, PT, R10, UR8, RZ ;  /* 0x000000080a067c10 */ /* 0x001fc8000ff5e0ff */
[----:B------:R-:W-:Y:S01]  /*0440*/  IADD3.X R7, PT, PT, R11, UR9, RZ, P2, !PT ;  /* 0x000000090b077c10 */ /* 0x000fe200097fe4ff */
[----:B------:R-:W-:Y:S08]  /*0450*/  @!P0 BRA `(.L_x_8) ;  /* 0x0000000000488947 */ /* 0x000ff00003800000 */
[----:B------:R-:W-:-:S05]  /*0460*/  IMAD.WIDE.U32 R22, R5, 0x8, R6 ;  /* 0x0000000805167825 */ /* 0x000fca00078e0006 */
[----:B------:R-:W2:Y:S04]  /*0470*/  LDG.E.64 R24, desc[UR6][R22.64] ;  /* 0x0000000616187981 */ /* 0x000ea8000c1e1b00 */
[----:B------:R-:W3:Y:S04]  /*0480*/  LDG.E.64 R12, desc[UR6][R22.64+0x8] ;  /* 0x00000806160c7981 */ /* 0x000ee8000c1e1b00 */
[----:B------:R-:W4:Y:S04]  /*0490*/  LDG.E.64 R20, desc[UR6][R22.64+0x10] ;  /* 0x0000100616147981 */ /* 0x000f28000c1e1b00 */
[----:B------:R-:W5:Y:S04]  /*04a0*/  LDG.E.64 R18, desc[UR6][R22.64+0x18] ;  /* 0x0000180616127981 */ /* 0x000f68000c1e1b00 */
[----:B------:R-:W5:Y:S04]  /*04b0*/  LDG.E.64 R16, desc[UR6][R22.64+0x20] ;  /* 0x0000200616107981 */ /* 0x000f68000c1e1b00 */
[----:B------:R-:W5:Y:S04]  /*04c0*/  LDG.E.64 R14, desc[UR6][R22.64+0x28] ;  /* 0x00002806160e7981 */ /* 0x000f68000c1e1b00 */
[----:B------:R-:W5:Y:S01]  /*04d0*/  LDG.E.64 R28, desc[UR6][R22.64+0x38] ;  /* 0x00003806161c7981 */ /* 0x000f62000c1e1b00 */
[----:B--2---:R-:W-:-:S03]  /*04e0*/  DADD R8, R8, R24 ;  /* 0x0000000008087229 */ /* 0x004fc60000000018 */
[----:B------:R-:W2:Y:S05]  /*04f0*/  LDG.E.64 R24, desc[UR6][R22.64+0x30] ;  /* 0x0000300616187981 */ /* 0x000eaa000c1e1b00 */
[----:B---3--:R-:W-:-:S08]  /*0500*/  DADD R8, R8, R12 ;  /* 0x0000000008087229 */ /* 0x008fd0000000000c */
[----:B----4-:R-:W-:-:S08]  /*0510*/  DADD R8, R8, R20 ;  /* 0x0000000008087229 */ /* 0x010fd00000000014 */
[----:B-----5:R-:W-:-:S08]  /*0520*/  DADD R8, R8, R18 ;  /* 0x0000000008087229 */ /* 0x020fd00000000012 */
[----:B------:R-:W-:-:S08]  /*0530*/  DADD R8, R8, R16 ;  /* 0x0000000008087229 */ /* 0x000fd00000000010 */
[----:B------:R-:W-:Y:S01]  /*0540*/  DADD R8, R8, R14 ;  /* 0x0000000008087229 */ /* 0x000fe2000000000e */
[----:B------:R-:W-:-:S07]  /*0550*/  VIADD R5, R5, 0x8 ;  /* 0x0000000805057836 */ /* 0x000fce0000000000 */
[----:B--2---:R-:W-:-:S08]  /*0560*/  DADD R8, R8, R24 ;  /* 0x0000000008087229 */ /* 0x004fd00000000018 */
[----:B------:R-:W-:-:S11]  /*0570*/  DADD R8, R8, R28 ;  /* 0x0000000008087229 */ /* 0x000fd6000000001c */
.L_x_8:
[----:B------:R-:W-:Y:S05]  /*0580*/  @!P1 BRA `(.L_x_7) ;  /* 0x0000000000709947 */ /* 0x000fea0003800000 */
[----:B------:R-:W-:Y:S02]  /*0590*/  ISETP.GE.U32.AND P0, PT, R26, 0x4, PT ;  /* 0x000000041a00780c */ /* 0x000fe40003f06070 */
[----:B------:R-:W-:-:S04]  /*05a0*/  LOP3.LUT R4, R2, 0x3, RZ, 0xc0, !PT ;  /* 0x0000000302047812 */ /* 0x000fc800078ec0ff */
[----:B------:R-:W-:-:S07]  /*05b0*/  ISETP.NE.AND P1, PT, R4, RZ, PT ;  /* 0x000000ff0400720c */ /* 0x000fce0003f25270 */
[----:B------:R-:W-:Y:S06]  /*05c0*/  @!P0 BRA `(.L_x_9) ;  /* 0x0000000000288947 */ /* 0x000fec0003800000 */
[----:B------:R-:W-:-:S05]  /*05d0*/  IMAD.WIDE.U32 R6, R5, 0x8, R6 ;  /* 0x0000000805067825 */ /* 0x000fca00078e0006 */
[----:B------:R-:W2:Y:S04]  /*05e0*/  LDG.E.64 R12, desc[UR6][R6.64] ;  /* 0x00000006060c7981 */ /* 0x000ea8000c1e1b00 */
[----:B------:R-:W3:Y:S04]  /*05f0*/  LDG.E.64 R14, desc[UR6][R6.64+0x8] ;  /* 0x00000806060e7981 */ /* 0x000ee8000c1e1b00 */
[----:B------:R-:W4:Y:S04]  /*0600*/  LDG.E.64 R16, desc[UR6][R6.64+0x10] ;  /* 0x0000100606107981 */ /* 0x000f28000c1e1b00 */
[----:B------:R-:W5:Y:S01]  /*0610*/  LDG.E.64 R18, desc[UR6][R6.64+0x18] ;  /* 0x0000180606127981 */ /* 0x000f62000c1e1b00 */
[----:B------:R-:W-:Y:S01]  /*0620*/  VIADD R5, R5, 0x4 ;  /* 0x0000000405057836 */ /* 0x000fe20000000000 */
[----:B--2---:R-:W-:-:S08]  /*0630*/  DADD R12, R8, R12 ;  /* 0x00000000080c7229 */ /* 0x004fd0000000000c */
[----:B---3--:R-:W-:-:S08]  /*0640*/  DADD R12, R12, R14 ;  /* 0x000000000c0c7229 */ /* 0x008fd0000000000e */
[----:B----4-:R-:W-:-:S08]  /*0650*/  DADD R12, R12, R16 ;  /* 0x000000000c0c7229 */ /* 0x010fd00000000010 */
[----:B-----5:R-:W-:-:S11]  /*0660*/  DADD R8, R12, R18 ;  /* 0x000000000c087229 */ /* 0x020fd60000000012 */
.L_x_9:
[----:B------:R-:W-:Y:S05]  /*0670*/  @!P1 BRA `(.L_x_7) ;  /* 0x0000000000349947 */ /* 0x000fea0003800000 */
[----:B------:R-:W-:-:S04]  /*0680*/  IMAD.WIDE.U32 R10, R5, 0x8, R10 ;  /* 0x00000008050a7825 */ /* 0x000fc800078e000a */
[----:B------:R-:W-:Y:S01]  /*0690*/  IMAD.MOV R6, RZ, RZ, -R4 ;  /* 0x000000ffff067224 */ /* 0x000fe200078e0a04 */
[----:B------:R-:W-:-:S04]  /*06a0*/  IADD3 R7, P0, PT, R10, UR8, RZ ;  /* 0x000000080a077c10 */ /* 0x000fc8000ff1e0ff */
[----:B------:R-:W-:-:S09]  /*06b0*/  IADD3.X R10, PT, PT, R11, UR9, RZ, P0, !PT ;  /* 0x000000090b0a7c10 */ /* 0x000fd200087fe4ff */
.L_x_10:
[----:B------:R-:W-:Y:S02]  /*06c0*/  IMAD.MOV.U32 R4, RZ, RZ, R7 ;  /* 0x000000ffff047224 */ /* 0x000fe400078e0007 */
[----:B------:R-:W-:-:S06]  /*06d0*/  IMAD.MOV.U32 R5, RZ, RZ, R10 ;  /* 0x000000ffff057224 */ /* 0x000fcc00078e000a */
[----:B------:R-:W2:Y:S01]  /*06e0*/  LDG.E.64 R4, desc[UR6][R4.64] ;  /* 0x0000000604047981 */ /* 0x000ea2000c1e1b00 */
[----:B------:R-:W-:Y:S01]  /*06f0*/  VIADD R6, R6, 0x1 ;  /* 0x0000000106067836 */ /* 0x000fe20000000000 */
[----:B------:R-:W-:-:S04]  /*0700*/  IADD3 R7, P1, PT, R7, 0x8, RZ ;  /* 0x0000000807077810 */ /* 0x000fc80007f3e0ff */
[----:B------:R-:W-:Y:S01]  /*0710*/  ISETP.NE.AND P0, PT, R6, RZ, PT ;  /* 0x000000ff0600720c */ /* 0x000fe20003f05270 */
[----:B------:R-:W-:Y:S01]  /*0720*/  IMAD.X R10, RZ, RZ, R10, P1 ;  /* 0x000000ffff0a7224 */ /* 0x000fe200008e060a */
[----:B--2---:R-:W-:-:S11]  /*0730*/  DADD R8, R4, R8 ;  /* 0x0000000004087229 */ /* 0x004fd60000000008 */
[----:B------:R-:W-:Y:S05]  /*0740*/  @P0 BRA `(.L_x_10) ;  /* 0xfffffffc00dc0947 */ /* 0x000fea000383ffff */
.L_x_7:
[----:B------:R0:W-:Y:S02]  /*0750*/  STS.64 [R3], R8 ;  /* 0x0000000803007388 */ /* 0x0001e40000000a00 */
.L_x_4:
[----:B------:R-:W1:Y:S08]  /*0760*/  LDC.64 R10, c[0x0][0x388] ;  /* 0x0000e200ff0a7b82 */ /* 0x000e700000000a00 */
[----:B------:R-:W-:Y:S01]  /*0770*/  BAR.SYNC.DEFER_BLOCKING 0x0 ;  /* 0x0000000000007b1d */ /* 0x000fe20000010000 */
[----:B-1----:R-:W-:-:S05]  /*0780*/  IMAD.WIDE.U32 R4, R0, 0xfa0, R10 ;  /* 0x00000fa000047825 */ /* 0x002fca00078e000a */
[----:B0-----:R-:W0:Y:S01]  /*0790*/  LDS.64 R8, [R3] ;  /* 0x0000000003087984 */ /* 0x001e220000000a00 */
[----:B------:R-:W-:-:S05]  /*07a0*/  IMAD.WIDE R4, R2, 0x8, R4 ;  /* 0x0000000802047825 */ /* 0x000fca00078e0204 */
[----:B------:R-:W0:Y:S01]  /*07b0*/  LDG.E.64 R6, desc[UR6][R4.64] ;  /* 0x0000000604067981 */ /* 0x000e22000c1e1b00 */
[----:B------:R-:W-:Y:S01]  /*07c0*/  ISETP.NE.AND P0, PT, R0, RZ, PT ;  /* 0x000000ff0000720c */ /* 0x000fe20003f05270 */
[----:B------:R-:W-:Y:S01]  /*07d0*/  BSSY.RECONVERGENT B0, `(.L_x_11) ;  /* 0x00000d8000007945 */ /* 0x000fe20003800200 */
[----:B0-----:R-:W-:-:S07]  /*07e0*/  DADD R6, R6, -R8 ;  /* 0x0000000006067229 */ /* 0x001fce0000000808 */
[----:B------:R0:W-:Y:S01]  /*07f0*/  STG.E.64 desc[UR6][R4.64], R6 ;  /* 0x0000000604007986 */ /* 0x0001e2000c101b06 */
[----:B------:R-:W-:Y:S06]  /*0800*/  BAR.SYNC.DEFER_BLOCKING 0x0 ;  /* 0x0000000000007b1d */ /* 0x000fec0000010000 */
[----:B------:R-:W-:Y:S05]  /*0810*/  @P0 BRA `(.L_x_12) ;  /* 0x0000000c004c0947 */ /* 0x000fea0003800000 */
[----:B------:R-:W-:Y:S01]  /*0820*/  IMAD.WIDE R2, R2, 0x8, R10 ;  /* 0x0000000802027825 */ /* 0x000fe200078e020a */
[----:B------:R-:W-:Y:S01]  /*0830*/  CS2R R18, SRZ ;  /* 0x0000000000127805 */ /* 0x000fe2000001ff00 */
[----:B------:R-:W-:Y:S01]  /*0840*/  UMOV UR4, URZ ;  /* 0x000000ff00047c82 */ /* 0x000fe20008000000 */
[----:B0-----:R-:W-:-:S05]  /*0850*/  IADD3 R6, P0, PT, R2, 0x1f40, RZ ;  /* 0x00001f4002067810 */ /* 0x001fca0007f1e0ff */
[----:B------:R-:W-:-:S08]  /*0860*/  IMAD.X R7, RZ, RZ, R3, P0 ;  /* 0x000000ffff077224 */ /* 0x000fd000000e0603 */
.L_x_13:
[----:B------:R-:W2:Y:S04]  /*0870*/  LDG.E.64 R24, desc[UR6][R6.64+-0x1f40] ;  /* 0xffe0c00606187981 */ /* 0x000ea8000c1e1b00 */
[----:B------:R-:W3:Y:S04]  /*0880*/  LDG.E.64 R22, desc[UR6][R6.64+-0xfa0] ;  /* 0xfff0600606167981 */ /* 0x000ee8000c1e1b00 */
[----:B------:R-:W4:Y:S04]  /*0890*/  LDG.E.64 R20, desc[UR6][R6.64] ;  /* 0x0000000606147981 */ /* 0x000f28000c1e1b00 */
[----:B------:R-:W5:Y:S04]  /*08a0*/  LDG.E.64 R16, desc[UR6][R6.64+0xfa0] ;  /* 0x000fa00606107981 */ /* 0x000f68000c1e1b00 */
[----:B------:R-:W5:Y:S04]  /*08b0*/  LDG.E.64 R10, desc[UR6][R6.64+0x1f40] ;  /* 0x001f4006060a7981 */ /* 0x000f68000c1e1b00 */
[----:B------:R-:W5:Y:S04]  /*08c0*/  LDG.E.64 R8, desc[UR6][R6.64+0x2ee0] ;  /* 0x002ee00606087981 */ /* 0x000f68000c1e1b00 */
[----:B------:R-:W5:Y:S04]  /*08d0*/  LDG.E.64 R2, desc[UR6][R6.64+0x3e80] ;  /* 0x003e800606027981 */ /* 0x000f68000c1e1b00 */
[----:B------:R-:W5:Y:S04]  /*08e0*/  LDG.E.64 R14, desc[UR6][R6.64+0x4e20] ;  /* 0x004e2006060e7981 */ /* 0x000f68000c1e1b00 */
[----:B------:R-:W5:Y:S01]  /*08f0*/  LDG.E.64 R12, desc[UR6][R6.64+0x5dc0] ;  /* 0x005dc006060c7981 */ /* 0x000f62000c1e1b00 */
[----:B--2---:R-:W-:-:S03]  /*0900*/  DFMA R24, R24, R24, R18 ;  /* 0x000000181818722b */ /* 0x004fc60000000012 */
[----:B------:R-:W2:Y:S05]  /*0910*/  LDG.E.64 R18, desc[UR6][R6.64+0x6d60] ;  /* 0x006d600606127981 */ /* 0x000eaa000c1e1b00 */
[----:B---3--:R-:W-:Y:S01]  /*0920*/  DFMA R24, R22, R22, R24 ;  /* 0x000000161618722b */ /* 0x008fe20000000018 */
[----:B------:R-:W3:Y:S07]  /*0930*/  LDG.E.64 R22, desc[UR6][R6.64+0x7d00] ;  /* 0x007d000606167981 */ /* 0x000eee000c1e1b00 */
[----:B----4-:R-:W-:Y:S01]  /*0940*/  DFMA R24, R20, R20, R24 ;  /* 0x000000141418722b */ /* 0x010fe20000000018 */
[----:B------:R-:W4:Y:S07]  /*0950*/  LDG.E.64 R20, desc[UR6][R6.64+0x8ca0] ;  /* 0x008ca00606147981 */ /* 0x000f2e000c1e1b00 */
[----:B-----5:R-:W-:Y:S01]  /*0960*/  DFMA R24, R16, R16, R24 ;  /* 0x000000101018722b */ /* 0x020fe20000000018 */
[----:B------:R-:W5:Y:S07]  /*0970*/  LDG.E.64 R16, desc[UR6][R6.64+0x9c40] ;  /* 0x009c400606107981 */ /* 0x000f6e000c1e1b00 */
[----:B------:R-:W-:Y:S01]  /*0980*/  DFMA R24, R10, R10, R24 ;  /* 0x0000000a0a18722b */ /* 0x000fe20000000018 */
        /* <DEDUP_REMOVED lines=9> */
[----:B--2---:R-:W-:Y:S01]  /*0a20*/  DFMA R24, R18, R18, R24 ;  /* 0x000000121218722b */ /* 0x004fe20000000018 */
[----:B------:R-:W2:Y:S07]  /*0a30*/  LDG.E.64 R18, desc[UR6][R6.64+0xfa00] ;  /* 0x00fa000606127981 */ /* 0x000eae000c1e1b00 */
        /* <DEDUP_REMOVED lines=161> */
[----:B------:R0:W2:Y:S01]  /*1450*/  LDG.E.64 R18, desc[UR6][R6.64+0x5eba0] ;  /* 0x05eba00606127981 */ /* 0x0000a2000c1e1b00 */
[----:B------:R-:W-:-:S04]  /*1460*/  UIADD3 UR4, UPT, UPT, UR4, 0x64, URZ ;  /* 0x0000006404047890 */ /* 0x000fc8000fffe0ff */
[----:B------:R-:W-:Y:S02]  /*1470*/  UISETP.NE.AND UP0, UPT, UR4, 0x1f4, UPT ;  /* 0x000001f40400788c */ /* 0x000fe4000bf05270 */
[----:B---3--:R-:W-:Y:S01]  /*1480*/  DFMA R24, R22, R22, R24 ;  /* 0x000000161618722b */ /* 0x008fe20000000018 */
[----:B0-----:R-:W-:-:S07]  /*1490*/  IADD3 R6, P0, PT, R6, 0x61a80, RZ ;  /* 0x00061a8006067810 */ /* 0x001fce0007f1e0ff */
[----:B----4-:R-:W-:Y:S01]  /*14a0*/  DFMA R24, R20, R20, R24 ;  /* 0x000000141418722b */ /* 0x010fe20000000018 */
[----:B------:R-:W-:-:S07]  /*14b0*/  IMAD.X R7, RZ, RZ, R7, P0 ;  /* 0x000000ffff077224 */ /* 0x000fce00000e0607 */
[----:B-----5:R-:W-:-:S08]  /*14c0*/  DFMA R24, R16, R16, R24 ;  /* 0x000000101018722b */ /* 0x020fd00000000018 */
[----:B------:R-:W-:-:S08]  /*14d0*/  DFMA R24, R10, R10, R24 ;  /* 0x0000000a0a18722b */ /* 0x000fd00000000018 */
[----:B------:R-:W-:-:S08]  /*14e0*/  DFMA R24, R8, R8, R24 ;  /* 0x000000080818722b */ /* 0x000fd00000000018 */
[----:B------:R-:W-:-:S08]  /*14f0*/  DFMA R2, R2, R2, R24 ;  /* 0x000000020202722b */ /* 0x000fd00000000018 */
[----:B------:R-:W-:-:S08]  /*1500*/  DFMA R2, R14, R14, R2 ;  /* 0x0000000e0e02722b */ /* 0x000fd00000000002 */
[----:B------:R-:W-:-:S08]  /*1510*/  DFMA R2, R12, R12, R2 ;  /* 0x0000000c0c02722b */ /* 0x000fd00000000002 */
[----:B--2---:R-:W-:Y:S01]  /*1520*/  DFMA R18, R18, R18, R2 ;  /* 0x000000121212722b */ /* 0x004fe20000000002 */
[----:B------:R-:W-:Y:S10]  /*1530*/  BRA.U UP0, `(.L_x_13) ;  /* 0xfffffff100cc7547 */ /* 0x000ff4000b83ffff */
[----:B------:R1:W-:Y:S02]  /*1540*/  STS.64 [UR5+0xfa0], R18 ;  /* 0x000fa012ff007988 */ /* 0x0003e40008000a05 */
.L_x_12:
[----:B------:R-:W-:Y:S05]  /*1550*/  BSYNC.RECONVERGENT B0 ;  /* 0x0000000000007941 */ /* 0x000fea0003800200 */
.L_x_11:
[----:B------:R-:W-:Y:S06]  /*1560*/  BAR.SYNC.DEFER_BLOCKING 0x0 ;  /* 0x0000000000007b1d */ /* 0x000fec0000010000 */
[----:B------:R-:W2:Y:S01]  /*1570*/  LDS.64 R8, [UR5+0xfa0] ;  /* 0x000fa005ff087984 */ /* 0x000ea20008000a00 */
[----:B------:R-:W-:Y:S02]  /*1580*/  IMAD.MOV.U32 R12, RZ, RZ, 0x0 ;  /* 0x00000000ff0c7424 */ /* 0x000fe400078e00ff */
[----:B------:R-:W-:Y:S01]  /*1590*/  IMAD.MOV.U32 R13, RZ, RZ, 0x3fd80000 ;  /* 0x3fd80000ff0d7424 */ /* 0x000fe200078e00ff */
[----:B0-----:R0:W5:Y:S01]  /*15a0*/  LDG.E.64 R6, desc[UR6][R4.64] ;  /* 0x0000000604067981 */ /* 0x001162000c1e1b00 */
[----:B--2---:R-:W2:Y:S01]  /*15b0*/  MUFU.RSQ64H R11, R9 ;  /* 0x00000009000b7308 */ /* 0x004ea20000001c00 */
[----:B------:R-:W-:-:S05]  /*15c0*/  VIADD R10, R9, 0xfcb00000 ;  /* 0xfcb00000090a7836 */ /* 0x000fca0000000000 */
[----:B------:R-:W-:Y:S01]  /*15d0*/  ISETP.GE.U32.AND P0, PT, R10, 0x7ca00000, PT ;  /* 0x7ca000000a00780c */ /* 0x000fe20003f06070 */
[----:B--2---:R-:W-:-:S08]  /*15e0*/  DMUL R2, R10, R10 ;  /* 0x0000000a0a027228 */ /* 0x004fd00000000000 */
[----:B------:R-:W-:-:S08]  /*15f0*/  DFMA R2, R8, -R2, 1 ;  /* 0x3ff000000802742b */ /* 0x000fd00000000802 */
[----:B------:R-:W-:Y:S02]  /*1600*/  DFMA R12, R2, R12, 0.5 ;  /* 0x3fe00000020c742b */ /* 0x000fe4000000000c */
[----:B------:R-:W-:-:S08]  /*1610*/  DMUL R2, R10, R2 ;  /* 0x000000020a027228 */ /* 0x000fd00000000000 */
[----:B------:R-:W-:-:S08]  /*1620*/  DFMA R12, R12, R2, R10 ;  /* 0x000000020c0c722b */ /* 0x000fd0000000000a */
[----:B------:R-:W-:Y:S02]  /*1630*/  DMUL R14, R8, R12 ;  /* 0x0000000c080e7228 */ /* 0x000fe40000000000 */
[----:B-1----:R-:W-:Y:S02]  /*1640*/  VIADD R19, R13, 0xfff00000 ;  /* 0xfff000000d137836 */ /* 0x002fe40000000000 */
[----:B------:R-:W-:-:S04]  /*1650*/  IMAD.MOV.U32 R18, RZ, RZ, R12 ;  /* 0x000000ffff127224 */ /* 0x000fc800078e000c */
[----:B------:R-:W-:-:S08]  /*1660*/  DFMA R16, R14, -R14, R8 ;  /* 0x8000000e0e10722b */ /* 0x000fd00000000008 */
[----:B0-----:R-:W-:Y:S01]  /*1670*/  DFMA R4, R16, R18, R14 ;  /* 0x000000121004722b */ /* 0x001fe2000000000e */
[----:B------:R-:W-:Y:S10]  /*1680*/  @!P0 BRA `(.L_x_14) ;  /* 0x0000000000088947 */ /* 0x000ff40003800000 */
[----:B------:R-:W-:-:S07]  /*1690*/  MOV R2, 0x16b0 ;  /* 0x000016b000027802 */ /* 0x000fce0000000f00 */
[----:B-----5:R-:W-:Y:S05]  /*16a0*/  CALL.REL.NOINC `($__internal_1_$__cuda_sm20_dsqrt_rn_f64_mediumpath_v1) ;  /* 0x0000000400d47944 */ /* 0x020fea0003c00000 */
.L_x_14:
[----:B------:R-:W0:Y:S01]  /*16b0*/  MUFU.RCP64H R3, R5 ;  /* 0x0000000500037308 */ /* 0x000e220000001800 */
[----:B------:R-:W-:Y:S01]  /*16c0*/  IMAD.MOV.U32 R2, RZ, RZ, 0x1 ;  /* 0x00000001ff027424 */ /* 0x000fe200078e00ff */
[----:B-----5:R-:W-:Y:S01]  /*16d0*/  FSETP.GEU.AND P1, PT, |R7|, 6.5827683646048100446e-37, PT ;  /* 0x036000000700780b */ /* 0x020fe20003f2e200 */
[----:B------:R-:W-:Y:S04]  /*16e0*/  BSSY.RECONVERGENT B0, `(.L_x_15) ;  /* 0x000000e000007945 */ /* 0x000fe80003800200 */
[----:B0-----:R-:W-:-:S08]  /*16f0*/  DFMA R8, R2, -R4, 1 ;  /* 0x3ff000000208742b */ /* 0x001fd00000000804 */
[----:B------:R-:W-:-:S08]  /*1700*/  DFMA R8, R8, R8, R8 ;  /* 0x000000080808722b */ /* 0x000fd00000000008 */
[----:B------:R-:W-:-:S08]  /*1710*/  DFMA R8, R2, R8, R2 ;  /* 0x000000080208722b */ /* 0x000fd00000000002 */
[----:B------:R-:W-:-:S08]  /*1720*/  DFMA R2, R8, -R4, 1 ;  /* 0x3ff000000802742b */ /* 0x000fd00000000804 */
[----:B------:R-:W-:-:S08]  /*1730*/  DFMA R2, R8, R2, R8 ;  /* 0x000000020802722b */ /* 0x000fd00000000008 */
[----:B------:R-:W-:-:S08]  /*1740*/  DMUL R8, R6, R2 ;  /* 0x0000000206087228 */ /* 0x000fd00000000000 */
[----:B------:R-:W-:-:S08]  /*1750*/  DFMA R10, R8, -R4, R6 ;  /* 0x80000004080a722b */ /* 0x000fd00000000006 */
[----:B------:R-:W-:-:S10]  /*1760*/  DFMA R2, R2, R10, R8 ;  /* 0x0000000a0202722b */ /* 0x000fd40000000008 */
[----:B------:R-:W-:-:S05]  /*1770*/  FFMA R8, RZ, R5, R3 ;  /* 0x00000005ff087223 */ /* 0x000fca0000000003 */
[----:B------:R-:W-:-:S13]  /*1780*/  FSETP.GT.AND P0, PT, |R8|, 1.469367938527859385e-39, PT ;  /* 0x001000000800780b */ /* 0x000fda0003f04200 */
[----:B------:R-:W-:Y:S05]  /*1790*/  @P0 BRA P1, `(.L_x_16) ;  /* 0x0000000000080947 */ /* 0x000fea0000800000 */
[----:B------:R-:W-:-:S07]  /*17a0*/  MOV R10, 0x17c0 ;  /* 0x000017c0000a7802 */ /* 0x000fce0000000f00 */
[----:B------:R-:W-:Y:S05]  /*17b0*/  CALL.REL.NOINC `($__internal_0_$__cuda_sm20_div_rn_f64_full) ;  /* 0x00000000001c7944 */ /* 0x000fea0003c00000 */
.L_x_16:
[----:B------:R-:W-:Y:S05]  /*17c0*/  BSYNC.RECONVERGENT B0 ;  /* 0x0000000000007941 */ /* 0x000fea0003800200 */
.L_x_15:
[----:B------:R-:W0:Y:S08]  /*17d0*/  LDC.64 R4, c[0x0][0x390] ;  /* 0x0000e400ff047b82 */ /* 0x000e300000000a00 */
[----:B------:R-:W1:Y:S01]  /*17e0*/  LDC R7, c[0x0][0x398] ;  /* 0x0000e600ff077b82 */ /* 0x000e620000000800 */
[----:B0-----:R-:W-:-:S04]  /*17f0*/  IMAD.WIDE.U32 R4, R0, 0xfa0, R4 ;  /* 0x00000fa000047825 */ /* 0x001fc800078e0004 */
[----:B-1----:R-:W-:-:S05]  /*1800*/  IMAD.WIDE R4, R7, 0x8, R4 ;  /* 0x0000000807047825 */ /* 0x002fca00078e0204 */
[----:B------:R-:W-:Y:S01]  /*1810*/  STG.E.64 desc[UR6][R4.64], R2 ;  /* 0x0000000204007986 */ /* 0x000fe2000c101b06 */
[----:B------:R-:W-:Y:S05]  /*1820*/  EXIT ;  /* 0x000000000000794d */ /* 0x000fea0003800000 */
        .weak           $__internal_0_$__cuda_sm20_div_rn_f64_full
        .type           $__internal_0_$__cuda_sm20_div_rn_f64_full,@function
        .size           $__internal_0_$__cuda_sm20_div_rn_f64_full,($__internal_1_$__cuda_sm20_dsqrt_rn_f64_mediumpath_v1 - $__internal_0_$__cuda_sm20_div_rn_f64_full)
$__internal_0_$__cuda_sm20_div_rn_f64_full:
[C---:B------:R-:W-:Y:S01]  /*1830*/  FSETP.GEU.AND P0, PT, |R5|.reuse, 1.469367938527859385e-39, PT ;  /* 0x001000000500780b */ /* 0x040fe20003f0e200 */
[----:B------:R-:W-:Y:S01]  /*1840*/  IMAD.MOV.U32 R16, RZ, RZ, 0x1 ;  /* 0x00000001ff107424 */ /* 0x000fe200078e00ff */
[----:B------:R-:W-:Y:S01]  /*1850*/  LOP3.LUT R2, R5, 0x800fffff, RZ, 0xc0, !PT ;  /* 0x800fffff05027812 */ /* 0x000fe200078ec0ff */
[----:B------:R-:W-:Y:S01]  /*1860*/  BSSY.RECONVERGENT B1, `(.L_x_17) ;  /* 0x0000055000017945 */ /* 0x000fe20003800200 */
[C---:B------:R-:W-:Y:S02]  /*1870*/  FSETP.GEU.AND P2, PT, |R7|.reuse, 1.469367938527859385e-39, PT ;  /* 0x001000000700780b */ /* 0x040fe40003f4e200 */
[----:B------:R-:W-:Y:S01]  /*1880*/  LOP3.LUT R3, R2, 0x3ff00000, RZ, 0xfc, !PT ;  /* 0x3ff0000002037812 */ /* 0x000fe200078efcff */
[----:B------:R-:W-:Y:S01]  /*1890*/  IMAD.MOV.U32 R2, RZ, RZ, R4 ;  /* 0x000000ffff027224 */ /* 0x000fe200078e0004 */
[----:B------:R-:W-:Y:S02]  /*18a0*/  LOP3.LUT R11, R7, 0x7ff00000, RZ, 0xc0, !PT ;  /* 0x7ff00000070b7812 */ /* 0x000fe400078ec0ff */
[----:B------:R-:W-:-:S03]  /*18b0*/  LOP3.LUT R14, R5, 0x7ff00000, RZ, 0xc0, !PT ;  /* 0x7ff00000050e7812 */ /* 0x000fc600078ec0ff */
[----:B------:R-:W-:Y:S01]  /*18c0*/  @!P0 DMUL R2, R4, 8.98846567431157953865e+307 ;  /* 0x7fe0000004028828 */ /* 0x000fe20000000000 */
[----:B------:R-:W-:-:S03]  /*18d0*/  ISETP.GE.U32.AND P1, PT, R11, R14, PT ;  /* 0x0000000e0b00720c */ /* 0x000fc60003f26070 */
[----:B------:R-:W-:Y:S01]  /*18e0*/  @!P2 LOP3.LUT R12, R5, 0x7ff00000, RZ, 0xc0, !PT ;  /* 0x7ff00000050ca812 */ /* 0x000fe200078ec0ff */
[----:B------:R-:W-:Y:S01]  /*18f0*/  @!P2 IMAD.MOV.U32 R18, RZ, RZ, RZ ;  /* 0x000000ffff12a224 */ /* 0x000fe200078e00ff */
[----:B------:R-:W0:Y:S02]  /*1900*/  MUFU.RCP64H R17, R3 ;  /* 0x0000000300117308 */ /* 0x000e240000001800 */
[----:B------:R-:W-:Y:S01]  /*1910*/  @!P2 ISETP.GE.U32.AND P3, PT, R11, R12, PT ;  /* 0x0000000c0b00a20c */ /* 0x000fe20003f66070 */
[----:B------:R-:W-:-:S05]  /*1920*/  IMAD.MOV.U32 R12, RZ, RZ, 0x1ca00000 ;  /* 0x1ca00000ff0c7424 */ /* 0x000fca00078e00ff */
[----:B------:R-:W-:-:S04]  /*1930*/  @!P2 SEL R13, R12, 0x63400000, !P3 ;  /* 0x634000000c0da807 */ /* 0x000fc80005800000 */
[----:B------:R-:W-:-:S04]  /*1940*/  @!P2 LOP3.LUT R13, R13, 0x80000000, R7, 0xf8, !PT ;  /* 0x800000000d0da812 */ /* 0x000fc800078ef807 */
[----:B------:R-:W-:Y:S01]  /*1950*/  @!P2 LOP3.LUT R19, R13, 0x100000, RZ, 0xfc, !PT ;  /* 0x001000000d13a812 */ /* 0x000fe200078efcff */
[----:B0-----:R-:W-:-:S08]  /*1960*/  DFMA R8, R16, -R2, 1 ;  /* 0x3ff000001008742b */ /* 0x001fd00000000802 */
[----:B------:R-:W-:-:S08]  /*1970*/  DFMA R8, R8, R8, R8 ;  /* 0x000000080808722b */ /* 0x000fd00000000008 */
[----:B------:R-:W-:Y:S01]  /*1980*/  DFMA R16, R16, R8, R16 ;  /* 0x000000081010722b */ /* 0x000fe20000000010 */
[----:B------:R-:W-:Y:S01]  /*1990*/  SEL R9, R12, 0x63400000, !P1 ;  /* 0x634000000c097807 */ /* 0x000fe20004800000 */
[----:B------:R-:W-:-:S03]  /*19a0*/  IMAD.MOV.U32 R8, RZ, RZ, R6 ;  /* 0x000000ffff087224 */ /* 0x000fc600078e0006 */
[----:B------:R-:W-:-:S03]  /*19b0*/  LOP3.LUT R9, R9, 0x800fffff, R7, 0xf8, !PT ;  /* 0x800fffff09097812 */ /* 0x000fc600078ef807 */
[----:B------:R-:W-:-:S03]  /*19c0*/  DFMA R20, R16, -R2, 1 ;  /* 0x3ff000001014742b */ /* 0x000fc60000000802 */
[----:B------:R-:W-:-:S05]  /*19d0*/  @!P2 DFMA R8, R8, 2, -R18 ;  /* 0x400000000808a82b */ /* 0x000fca0000000812 */
[----:B------:R-:W-:Y:S01]  /*19e0*/  DFMA R16, R16, R20, R16 ;  /* 0x000000141010722b */ /* 0x000fe20000000010 */
[----:B------:R-:W-:Y:S02]  /*19f0*/  IMAD.MOV.U32 R21, RZ, RZ, R11 ;  /* 0x000000ffff157224 */ /* 0x000fe400078e000b */
[----:B------:R-:W-:Y:S01]  /*1a00*/  IMAD.MOV.U32 R20, RZ, RZ, R14 ;  /* 0x000000ffff147224 */ /* 0x000fe200078e000e */
[----:B------:R-:W-:Y:S02]  /*1a10*/  @!P0 LOP3.LUT R20, R3, 0x7ff00000, RZ, 0xc0, !PT ;  /* 0x7ff0000003148812 */ /* 0x000fe400078ec0ff */
[----:B------:R-:W-:Y:S02]  /*1a20*/  @!P2 LOP3.LUT R21, R9, 0x7ff00000, RZ, 0xc0, !PT ;  /* 0x7ff000000915a812 */ /* 0x000fe400078ec0ff */
[----:B------:R-:W-:Y:S01]  /*1a30*/  DMUL R18, R16, R8 ;  /* 0x0000000810127228 */ /* 0x000fe20000000000 */
[----:B------:R-:W-:Y:S02]  /*1a40*/  VIADD R22, R20, 0xffffffff ;  /* 0xffffffff14167836 */ /* 0x000fe40000000000 */
[----:B------:R-:W-:-:S05]  /*1a50*/  VIADD R13, R21, 0xffffffff ;  /* 0xffffffff150d7836 */ /* 0x000fca0000000000 */
[----:B------:R-:W-:Y:S01]  /*1a60*/  DFMA R14, R18, -R2, R8 ;  /* 0x80000002120e722b */ /* 0x000fe20000000008 */
[----:B------:R-:W-:-:S04]  /*1a70*/  ISETP.GT.U32.AND P0, PT, R13, 0x7feffffe, PT ;  /* 0x7feffffe0d00780c */ /* 0x000fc80003f04070 */
[----:B------:R-:W-:-:S03]  /*1a80*/  ISETP.GT.U32.OR P0, PT, R22, 0x7feffffe, P0 ;  /* 0x7feffffe1600780c */ /* 0x000fc60000704470 */
[----:B------:R-:W-:-:S10]  /*1a90*/  DFMA R14, R16, R14, R18 ;  /* 0x0000000e100e722b */ /* 0x000fd40000000012 */
[----:B------:R-:W-:Y:S05]  /*1aa0*/  @P0 BRA `(.L_x_18) ;  /* 0x00000000006c0947 */ /* 0x000fea0003800000 */
[----:B------:R-:W-:-:S04]  /*1ab0*/  LOP3.LUT R16, R5, 0x7ff00000, RZ, 0xc0, !PT ;  /* 0x7ff0000005107812 */ /* 0x000fc800078ec0ff */
[CC--:B------:R-:W-:Y:S02]  /*1ac0*/  VIADDMNMX R6, R11.reuse, -R16.reuse, 0xb9600000, !PT ;  /* 0xb96000000b067446 */ /* 0x0c0fe40007800910 */
[----:B------:R-:W-:Y:S02]  /*1ad0*/  ISETP.GE.U32.AND P0, PT, R11, R16, PT ;  /* 0x000000100b00720c */ /* 0x000fe40003f06070 */
[----:B------:R-:W-:Y:S02]  /*1ae0*/  VIMNMX R6, PT, PT, R6, 0x46a00000, PT ;  /* 0x46a0000006067848 */ /* 0x000fe40003fe0100 */
[----:B------:R-:W-:-:S05]  /*1af0*/  SEL R11, R12, 0x63400000, !P0 ;  /* 0x634000000c0b7807 */ /* 0x000fca0004000000 */
[----:B------:R-:W-:Y:S02]  /*1b00*/  IMAD.IADD R11, R6, 0x1, -R11 ;  /* 0x00000001060b7824 */ /* 0x000fe400078e0a0b */
[----:B------:R-:W-:Y:S02]  /*1b10*/  IMAD.MOV.U32 R6, RZ, RZ, RZ ;  /* 0x000000ffff067224 */ /* 0x000fe400078e00ff */
[----:B------:R-:W-:-:S06]  /*1b20*/  VIADD R7, R11, 0x7fe00000 ;  /* 0x7fe000000b077836 */ /* 0x000fcc0000000000 */
[----:B------:R-:W-:-:S10]  /*1b30*/  DMUL R12, R14, R6 ;  /* 0x000000060e0c7228 */ /* 0x000fd40000000000 */
[----:B------:R-:W-:-:S13]  /*1b40*/  FSETP.GTU.AND P0, PT, |R13|, 1.469367938527859385e-39, PT ;  /* 0x001000000d00780b */ /* 0x000fda0003f0c200 */
[----:B------:R-:W-:Y:S05]  /*1b50*/  @P0 BRA `(.L_x_19) ;  /* 0x0000000000940947 */ /* 0x000fea0003800000 */
[----:B------:R-:W-:Y:S01]  /*1b60*/  DFMA R2, R14, -R2, R8 ;  /* 0x800000020e02722b */ /* 0x000fe20000000008 */
[----:B------:R-:W-:-:S09]  /*1b70*/  IMAD.MOV.U32 R6, RZ, RZ, RZ ;  /* 0x000000ffff067224 */ /* 0x000fd200078e00ff */
[C---:B------:R-:W-:Y:S02]  /*1b80*/  FSETP.NEU.AND P0, PT, R3.reuse, RZ, PT ;  /* 0x000000ff0300720b */ /* 0x040fe40003f0d000 */
[----:B------:R-:W-:-:S04]  /*1b90*/  LOP3.LUT R5, R3, 0x80000000, R5, 0x48, !PT ;  /* 0x8000000003057812 */ /* 0x000fc800078e4805 */
[----:B------:R-:W-:-:S07]  /*1ba0*/  LOP3.LUT R7, R5, R7, RZ, 0xfc, !PT ;  /* 0x0000000705077212 */ /* 0x000fce00078efcff */
[----:B------:R-:W-:Y:S05]  /*1bb0*/  @!P0 BRA `(.L_x_19) ;  /* 0x00000000007c8947 */ /* 0x000fea0003800000 */
[----:B------:R-:W-:Y:S01]  /*1bc0*/  IMAD.MOV R3, RZ, RZ, -R11 ;  /* 0x000000ffff037224 */ /* 0x000fe200078e0a0b */
[----:B------:R-:W-:Y:S01]  /*1bd0*/  DMUL.RP R6, R14, R6 ;  /* 0x000000060e067228 */ /* 0x000fe20000008000 */
[----:B------:R-:W-:-:S06]  /*1be0*/  IMAD.MOV.U32 R2, RZ, RZ, RZ ;  /* 0x000000ffff027224 */ /* 0x000fcc00078e00ff */
[----:B------:R-:W-:-:S03]  /*1bf0*/  DFMA R2, R12, -R2, R14 ;  /* 0x800000020c02722b */ /* 0x000fc6000000000e */
[----:B------:R-:W-:-:S03]  /*1c00*/  LOP3.LUT R5, R7, R5, RZ, 0x3c, !PT ;  /* 0x0000000507057212 */ /* 0x000fc600078e3cff */
[----:B------:R-:W-:-:S04]  /*1c10*/  IADD3 R2, PT, PT, -R11, -0x43300000, RZ ;  /* 0xbcd000000b027810 */ /* 0x000fc80007ffe1ff */
[----:B------:R-:W-:-:S04]  /*1c20*/  FSETP.NEU.AND P0, PT, |R3|, R2, PT ;  /* 0x000000020300720b */ /* 0x000fc80003f0d200 */
[----:B------:R-:W-:Y:S02]  /*1c30*/  FSEL R12, R6, R12, !P0 ;  /* 0x0000000c060c7208 */ /* 0x000fe40004000000 */
[----:B------:R-:W-:Y:S01]  /*1c40*/  FSEL R13, R5, R13, !P0 ;  /* 0x0000000d050d7208 */ /* 0x000fe20004000000 */
[----:B------:R-:W-:Y:S06]  /*1c50*/  BRA `(.L_x_19) ;  /* 0x0000000000547947 */ /* 0x000fec0003800000 */
.L_x_18:
[----:B------:R-:W-:-:S14]  /*1c60*/  DSETP.NAN.AND P0, PT, R6, R6, PT ;  /* 0x000000060600722a */ /* 0x000fdc0003f08000 */
[----:B------:R-:W-:Y:S05]  /*1c70*/  @P0 BRA `(.L_x_20) ;  /* 0x0000000000440947 */ /* 0x000fea0003800000 */
[----:B------:R-:W-:-:S14]  /*1c80*/  DSETP.NAN.AND P0, PT, R4, R4, PT ;  /* 0x000000040400722a */ /* 0x000fdc0003f08000 */
[----:B------:R-:W-:Y:S05]  /*1c90*/  @P0 BRA `(.L_x_21) ;  /* 0x0000000000300947 */ /* 0x000fea0003800000 */
[----:B------:R-:W-:Y:S01]  /*1ca0*/  ISETP.NE.AND P0, PT, R21, R20, PT ;  /* 0x000000141500720c */ /* 0x000fe20003f05270 */
[----:B------:R-:W-:Y:S02]  /*1cb0*/  IMAD.MOV.U32 R12, RZ, RZ, 0x0 ;  /* 0x00000000ff0c7424 */ /* 0x000fe400078e00ff */
[----:B------:R-:W-:-:S10]  /*1cc0*/  IMAD.MOV.U32 R13, RZ, RZ, -0x80000 ;  /* 0xfff80000ff0d7424 */ /* 0x000fd400078e00ff */
[----:B------:R-:W-:Y:S05]  /*1cd0*/  @!P0 BRA `(.L_x_19) ;  /* 0x0000000000348947 */ /* 0x000fea0003800000 */
[----:B------:R-:W-:Y:S02]  /*1ce0*/  ISETP.NE.AND P0, PT, R21, 0x7ff00000, PT ;  /* 0x7ff000001500780c */ /* 0x000fe40003f05270 */
[----:B------:R-:W-:Y:S02]  /*1cf0*/  LOP3.LUT R13, R7, 0x80000000, R5, 0x48, !PT ;  /* 0x80000000070d7812 */ /* 0x000fe400078e4805 */
[----:B------:R-:W-:-:S13]  /*1d00*/  ISETP.EQ.OR P0, PT, R20, RZ, !P0 ;  /* 0x000000ff1400720c */ /* 0x000fda0004702670 */
[----:B------:R-:W-:Y:S01]  /*1d10*/  @P0 LOP3.LUT R2, R13, 0x7ff00000, RZ, 0xfc, !PT ;  /* 0x7ff000000d020812 */ /* 0x000fe200078efcff */
[----:B------:R-:W-:Y:S02]  /*1d20*/  @!P0 IMAD.MOV.U32 R12, RZ, RZ, RZ ;  /* 0x000000ffff0c8224 */ /* 0x000fe400078e00ff */
[----:B------:R-:W-:Y:S02]  /*1d30*/  @P0 IMAD.MOV.U32 R12, RZ, RZ, RZ ;  /* 0x000000ffff0c0224 */ /* 0x000fe400078e00ff */
[----:B------:R-:W-:Y:S01]  /*1d40*/  @P0 IMAD.MOV.U32 R13, RZ, RZ, R2 ;  /* 0x000000ffff0d0224 */ /* 0x000fe200078e0002 */
[----:B------:R-:W-:Y:S06]  /*1d50*/  BRA `(.L_x_19) ;  /* 0x0000000000147947 */ /* 0x000fec0003800000 */
.L_x_21:
[----:B------:R-:W-:Y:S01]  /*1d60*/  LOP3.LUT R13, R5, 0x80000, RZ, 0xfc, !PT ;  /* 0x00080000050d7812 */ /* 0x000fe200078efcff */
[----:B------:R-:W-:Y:S01]  /*1d70*/  IMAD.MOV.U32 R12, RZ, RZ, R4 ;  /* 0x000000ffff0c7224 */ /* 0x000fe200078e0004 */
[----:B------:R-:W-:Y:S06]  /*1d80*/  BRA `(.L_x_19) ;  /* 0x0000000000087947 */ /* 0x000fec0003800000 */
.L_x_20:
[----:B------:R-:W-:Y:S01]  /*1d90*/  LOP3.LUT R13, R7, 0x80000, RZ, 0xfc, !PT ;  /* 0x00080000070d7812 */ /* 0x000fe200078efcff */
[----:B------:R-:W-:-:S07]  /*1da0*/  IMAD.MOV.U32 R12, RZ, RZ, R6 ;  /* 0x000000ffff0c7224 */ /* 0x000fce00078e0006 */
.L_x_19:
[----:B------:R-:W-:Y:S05]  /*1db0*/  BSYNC.RECONVERGENT B1 ;  /* 0x0000000000017941 */ /* 0x000fea0003800200 */
.L_x_17:
[----:B------:R-:W-:Y:S02]  /*1dc0*/  IMAD.MOV.U32 R11, RZ, RZ, 0x0 ;  /* 0x00000000ff0b7424 */ /* 0x000fe400078e00ff */
[----:B------:R-:W-:Y:S02]  /*1dd0*/  IMAD.MOV.U32 R2, RZ, RZ, R12 ;  /* 0x000000ffff027224 */ /* 0x000fe400078e000c */
[----:B------:R-:W-:Y:S01]  /*1de0*/  IMAD.MOV.U32 R3, RZ, RZ, R13 ;  /* 0x000000ffff037224 */ /* 0x000fe200078e000d */
[----:B------:R-:W-:Y:S06]  /*1df0*/  RET.REL.NODEC R10 `(_Z4QcalPA500_dS0_S0_i) ;  /* 0xffffffe00a807950 */ /* 0x000fec0003c3ffff */
        .weak           $__internal_1_$__cuda_sm20_dsqrt_rn_f64_mediumpath_v1
        .type           $__internal_1_$__cuda_sm20_dsqrt_rn_f64_mediumpath_v1,@function
        .size           $__internal_1_$__cuda_sm20_dsqrt_rn_f64_mediumpath_v1,(.L_x_31 - $__internal_1_$__cuda_sm20_dsqrt_rn_f64_mediumpath_v1)
$__internal_1_$__cuda_sm20_dsqrt_rn_f64_mediumpath_v1:
[----:B------:R-:W-:Y:S01]  /*1e00*/  ISETP.GE.U32.AND P0, PT, R10, -0x3400000, PT ;  /* 0xfcc000000a00780c */ /* 0x000fe20003f06070 */
[----:B------:R-:W-:-:S12]  /*1e10*/  IMAD.MOV.U32 R13, RZ, RZ, R19 ;  /* 0x000000ffff0d7224 */ /* 0x000fd800078e0013 */
[----:B------:R-:W-:Y:S05]  /*1e20*/  @!P0 BRA `(.L_x_22) ;  /* 0x0000000000208947 */ /* 0x000fea0003800000 */
[----:B------:R-:W-:-:S10]  /*1e30*/  DFMA.RM R12, R16, R12, R14 ;  /* 0x0000000c100c722b */ /* 0x000fd4000000400e */
[----:B------:R-:W-:-:S05]  /*1e40*/  IADD3 R4, P0, PT, R12, 0x1, RZ ;  /* 0x000000010c047810 */ /* 0x000fca0007f1e0ff */
[----:B------:R-:W-:-:S06]  /*1e50*/  IMAD.X R5, RZ, RZ, R13, P0 ;  /* 0x000000ffff057224 */ /* 0x000fcc00000e060d */
[----:B------:R-:W-:-:S08]  /*1e60*/  DFMA.RP R8, -R12, R4, R8 ;  /* 0x000000040c08722b */ /* 0x000fd00000008108 */
[----:B------:R-:W-:-:S06]  /*1e70*/  DSETP.GT.AND P0, PT, R8, RZ, PT ;  /* 0x000000ff0800722a */ /* 0x000fcc0003f04000 */
[----:B------:R-:W-:Y:S02]  /*1e80*/  FSEL R4, R4, R12, P0 ;  /* 0x0000000c04047208 */ /* 0x000fe40000000000 */
[----:B------:R-:W-:Y:S01]  /*1e90*/  FSEL R5, R5, R13, P0 ;  /* 0x0000000d05057208 */ /* 0x000fe20000000000 */
[----:B------:R-:W-:Y:S06]  /*1ea0*/  BRA `(.L_x_23) ;  /* 0x0000000000647947 */ /* 0x000fec0003800000 */
.L_x_22:
[----:B------:R-:W-:-:S14]  /*1eb0*/  DSETP.NE.AND P0, PT, R8, RZ, PT ;  /* 0x000000ff0800722a */ /* 0x000fdc0003f05000 */
[----:B------:R-:W-:Y:S05]  /*1ec0*/  @!P0 BRA `(.L_x_24) ;  /* 0x0000000000588947 */ /* 0x000fea0003800000 */
[----:B------:R-:W-:-:S13]  /*1ed0*/  ISETP.GE.AND P0, PT, R9, RZ, PT ;  /* 0x000000ff0900720c */ /* 0x000fda0003f06270 */
[----:B------:R-:W-:Y:S02]  /*1ee0*/  @!P0 IMAD.MOV.U32 R4, RZ, RZ, 0x0 ;  /* 0x00000000ff048424 */ /* 0x000fe400078e00ff */
[----:B------:R-:W-:Y:S01]  /*1ef0*/  @!P0 IMAD.MOV.U32 R5, RZ, RZ, -0x80000 ;  /* 0xfff80000ff058424 */ /* 0x000fe200078e00ff */
[----:B------:R-:W-:Y:S06]  /*1f00*/  @!P0 BRA `(.L_x_23) ;  /* 0x00000000004c8947 */ /* 0x000fec0003800000 */
[----:B------:R-:W-:-:S13]  /*1f10*/  ISETP.GT.AND P0, PT, R9, 0x7fefffff, PT ;  /* 0x7fefffff0900780c */ /* 0x000fda0003f04270 */
[----:B------:R-:W-:Y:S05]  /*1f20*/  @P0 BRA `(.L_x_24) ;  /* 0x0000000000400947 */ /* 0x000fea0003800000 */
[----:B------:R-:W-:Y:S01]  /*1f30*/  DMUL R8, R8, 8.11296384146066816958e+31 ;  /* 0x4690000008087828 */ /* 0x000fe20000000000 */
[----:B------:R-:W-:Y:S02]  /*1f40*/  IMAD.MOV.U32 R4, RZ, RZ, RZ ;  /* 0x000000ffff047224 */ /* 0x000fe400078e00ff */
[----:B------:R-:W-:Y:S02]  /*1f50*/  IMAD.MOV.U32 R12, RZ, RZ, 0x0 ;  /* 0x00000000ff0c7424 */ /* 0x000fe400078e00ff */
[----:B------:R-:W-:Y:S01]  /*1f60*/  IMAD.MOV.U32 R13, RZ, RZ, 0x3fd80000 ;  /* 0x3fd80000ff0d7424 */ /* 0x000fe200078e00ff */
[----:B------:R-:W0:Y:S02]  /*1f70*/  MUFU.RSQ64H R5, R9 ;  /* 0x0000000900057308 */ /* 0x000e240000001c00 */
[----:B0-----:R-:W-:-:S08]  /*1f80*/  DMUL R10, R4, R4 ;  /* 0x00000004040a7228 */ /* 0x001fd00000000000 */
[----:B------:R-:W-:-:S08]  /*1f90*/  DFMA R10, R8, -R10, 1 ;  /* 0x3ff00000080a742b */ /* 0x000fd0000000080a */
[----:B------:R-:W-:Y:S02]  /*1fa0*/  DFMA R12, R10, R12, 0.5 ;  /* 0x3fe000000a0c742b */ /* 0x000fe4000000000c */
[----:B------:R-:W-:-:S08]  /*1fb0*/  DMUL R10, R4, R10 ;  /* 0x0000000a040a7228 */ /* 0x000fd00000000000 */
[----:B------:R-:W-:-:S08]  /*1fc0*/  DFMA R10, R12, R10, R4 ;  /* 0x0000000a0c0a722b */ /* 0x000fd00000000004 */
[----:B------:R-:W-:Y:S02]  /*1fd0*/  DMUL R4, R8, R10 ;  /* 0x0000000a08047228 */ /* 0x000fe40000000000 */
[----:B------:R-:W-:-:S06]  /*1fe0*/  VIADD R11, R11, 0xfff00000 ;  /* 0xfff000000b0b7836 */ /* 0x000fcc0000000000 */
[----:B------:R-:W-:-:S08]  /*1ff0*/  DFMA R12, R4, -R4, R8 ;  /* 0x80000004040c722b */ /* 0x000fd00000000008 */
[----:B------:R-:W-:-:S10]  /*2000*/  DFMA R4, R10, R12, R4 ;  /* 0x0000000c0a04722b */ /* 0x000fd40000000004 */
[----:B------:R-:W-:Y:S01]  /*2010*/  VIADD R5, R5, 0xfcb00000 ;  /* 0xfcb0000005057836 */ /* 0x000fe20000000000 */
[----:B------:R-:W-:Y:S06]  /*2020*/  BRA `(.L_x_23) ;  /* 0x0000000000047947 */ /* 0x000fec0003800000 */
.L_x_24:
[----:B------:R-:W-:-:S11]  /*2030*/  DADD R4, R8, R8 ;  /* 0x0000000008047229 */ /* 0x000fd60000000008 */
.L_x_23:
[----:B------:R-:W-:-:S04]  /*2040*/  IMAD.MOV.U32 R3, RZ, RZ, 0x0 ;  /* 0x00000000ff037424 */ /* 0x000fc800078e00ff */
[----:B------:R-:W-:Y:S05]  /*2050*/  RET.REL.NODEC R2 `(_Z4QcalPA500_dS0_S0_i) ;  /* 0xffffffdc02e87950 */ /* 0x000fea0003c3ffff */
.L_x_25:
        /* <DEDUP_REMOVED lines=10> */
.L_x_31:


//--------------------- .text._Z6submatPA500_dS0_S0_iS0_ --------------------------
	.section	.text._Z6submatPA500_dS0_S0_iS0_,"ax",@progbits
	.align	128
        .global         _Z6submatPA500_dS0_S0_iS0_
        .type           _Z6submatPA500_dS0_S0_iS0_,@function
        .size           _Z6submatPA500_dS0_S0_iS0_,(.L_x_35 - _Z6submatPA500_dS0_S0_iS0_)
        .other          _Z6submatPA500_dS0_S0_iS0_,@"STO_CUDA_ENTRY STV_DEFAULT"
_Z6submatPA500_dS0_S0_iS0_:
.text._Z6submatPA500_dS0_S0_iS0_:
[----:B------:R-:W-:Y:S01]  /*0000*/  LDC R1, c[0x0][0x37c] ;  /* 0x0000df00ff017b82 */ /* 0x000fe20000000800 */
[----:B------:R-:W0:Y:S01]  /*0010*/  S2R R11, SR_CTAID.Y ;  /* 0x00000000000b7919 */ /* 0x000e220000002600 */
[----:B------:R-:W0:Y:S02]  /*0020*/  LDCU UR4, c[0x0][0x398] ;  /* 0x00007300ff0477ac */ /* 0x000e240008000800 */
[----:B0-----:R-:W-:-:S13]  /*0030*/  ISETP.GE.AND P0, PT, R11, UR4, PT ;  /* 0x000000040b007c0c */ /* 0x001fda000bf06270 */
[----:B------:R-:W-:Y:S05]  /*0040*/  @P0 EXIT ;  /* 0x000000000000094d */ /* 0x000fea0003800000 */
[----:B------:R-:W0:Y:S01]  /*0050*/  S2R R7, SR_CTAID.X ;  /* 0x0000000000077919 */ /* 0x000e220000002500 */
[----:B------:R-:W0:Y:S01]  /*0060*/  LDC.64 R4, c[0x0][0x390] ;  /* 0x0000e400ff047b82 */ /* 0x000e220000000a00 */
[----:B------:R-:W1:Y:S07]  /*0070*/  LDCU.64 UR4, c[0x0][0x358] ;  /* 0x00006b00ff0477ac */ /* 0x000e6e0008000a00 */
[----:B------:R-:W2:Y:S08]  /*0080*/  LDC.64 R2, c[0x0][0x3a0] ;  /* 0x0000e800ff027b82 */ /* 0x000eb00000000a00 */
[----:B------:R-:W3:Y:S01]  /*0090*/  LDC.64 R8, c[0x0][0x380] ;  /* 0x0000e000ff087b82 */ /* 0x000ee20000000a00 */
[----:B0-----:R-:W-:-:S04]  /*00a0*/  IMAD.WIDE.U32 R4, R7, 0xfa0, R4 ;  /* 0x00000fa007047825 */ /* 0x001fc800078e0004 */
[----:B--2---:R-:W-:-:S04]  /*00b0*/  IMAD.WIDE.U32 R2, R11, 0x8, R2 ;  /* 0x000000080b027825 */ /* 0x004fc800078e0002 */
[----:B------:R-:W-:Y:S02]  /*00c0*/  IMAD.WIDE.U32 R4, R11, 0x8, R4 ;  /* 0x000000080b047825 */ /* 0x000fe400078e0004 */
[----:B-1----:R-:W2:Y:S04]  /*00d0*/  LDG.E.64 R2, desc[UR4][R2.64] ;  /* 0x0000000402027981 */ /* 0x002ea8000c1e1b00 */
[----:B------:R-:W2:Y:S01]  /*00e0*/  LDG.E.64 R4, desc[UR4][R4.64] ;  /* 0x0000000404047981 */ /* 0x000ea2000c1e1b00 */
[----:B---3--:R-:W-:-:S04]  /*00f0*/  IMAD.WIDE.U32 R8, R7, 0xfa0, R8 ;  /* 0x00000fa007087825 */ /* 0x008fc800078e0008 */
[----:B------:R-:W-:Y:S01]  /*0100*/  IMAD.WIDE.U32 R8, R11, 0x8, R8 ;  /* 0x000000080b087825 */ /* 0x000fe200078e0008 */
[----:B--2---:R-:W-:-:S07]  /*0110*/  DMUL R6, R2, R4 ;  /* 0x0000000402067228 */ /* 0x004fce0000000000 */
[----:B------:R-:W-:Y:S01]  /*0120*/  STG.E.64 desc[UR4][R8.64], R6 ;  /* 0x0000000608007986 */ /* 0x000fe2000c101b04 */
[----:B------:R-:W-:Y:S05]  /*0130*/  EXIT ;  /* 0x000000000000794d */ /* 0x000fea0003800000 */
.L_x_26:
        /* <DEDUP_REMOVED lines=12> */
.L_x_35:


//--------------------- .text._Z3dotPA500_dS0_S0_S0_i --------------------------
	.section	.text._Z3dotPA500_dS0_S0_S0_i,"ax",@progbits
	.align	128
        .global         _Z3dotPA500_dS0_S0_S0_i
        .type           _Z3dotPA500_dS0_S0_S0_i,@function
        .size           _Z3dotPA500_dS0_S0_S0_i,(.L_x_36 - _Z3dotPA500_dS0_S0_S0_i)
        .other          _Z3dotPA500_dS0_S0_S0_i,@"STO_CUDA_ENTRY STV_DEFAULT"
_Z3dotPA500_dS0_S0_S0_i:
.text._Z3dotPA500_dS0_S0_S0_i:
[----:B------:R-:W-:Y:S01]  /*0000*/  LDC R1, c[0x0][0x37c] ;  /* 0x0000df00ff017b82 */ /* 0x000fe20000000800 */
[----:B------:R-:W0:Y:S01]  /*0010*/  S2R R7, SR_TID.X ;  /* 0x0000000000077919 */ /* 0x000e220000002100 */
[----:B------:R-:W0:Y:S06]  /*0020*/  LDCU UR4, c[0x0][0x3a0] ;  /* 0x00007400ff0477ac */ /* 0x000e2c0008000800 */
[----:B------:R-:W1:Y:S01]  /*0030*/  LDC.64 R2, c[0x0][0x388] ;  /* 0x0000e200ff027b82 */ /* 0x000e620000000a00 */
[----:B------:R-:W2:Y:S01]  /*0040*/  LDCU.64 UR6, c[0x0][0x358] ;  /* 0x00006b00ff0677ac */ /* 0x000ea20008000a00 */
[C---:B0-----:R-:W-:Y:S01]  /*0050*/  ISETP.GE.AND P0, PT, R7.reuse, UR4, PT ;  /* 0x0000000407007c0c */ /* 0x041fe2000bf06270 */
[----:B-1----:R-:W-:-:S05]  /*0060*/  IMAD.WIDE.U32 R2, R7, 0x8, R2 ;  /* 0x0000000807027825 */ /* 0x002fca00078e0002 */
[----:B--2---:R0:W-:Y:S07]  /*0070*/  STG.E.64 desc[UR6][R2.64], RZ ;  /* 0x000000ff02007986 */ /* 0x0041ee000c101b06 */
[----:B------:R-:W-:Y:S05]  /*0080*/  @P0 EXIT ;  /* 0x000000000000094d */ /* 0x000fea0003800000 */
[----:B------:R-:W1:Y:S02]  /*0090*/  LDC.64 R4, c[0x0][0x380] ;  /* 0x0000e000ff047b82 */ /* 0x000e640000000a00 */
[----:B-1----:R-:W-:-:S05]  /*00a0*/  IMAD.WIDE.U32 R4, R7, 0x8, R4 ;  /* 0x0000000807047825 */ /* 0x002fca00078e0004 */
[----:B------:R-:W2:Y:S02]  /*00b0*/  LDG.E.64 R6, desc[UR6][R4.64] ;  /* 0x0000000604067981 */ /* 0x000ea4000c1e1b00 */
[----:B--2---:R-:W-:-:S07]  /*00c0*/  DADD R6, RZ, R6 ;  /* 0x00000000ff067229 */ /* 0x004fce0000000006 */
[----:B------:R1:W-:Y:S04]  /*00d0*/  STG.E.64 desc[UR6][R2.64], R6 ;  /* 0x0000000602007986 */ /* 0x0003e8000c101b06 */
[----:B------:R-:W2:Y:S02]  /*00e0*/  LDG.E.64 R8, desc[UR6][R4.64+0xfa0] ;  /* 0x000fa00604087981 */ /* 0x000ea4000c1e1b00 */
[----:B--2---:R-:W-:-:S07]  /*00f0*/  DADD R8, R6, R8 ;  /* 0x0000000006087229 */ /* 0x004fce0000000008 */
[----:B------:R2:W-:Y:S04]  /*0100*/  STG.E.64 desc[UR6][R2.64], R8 ;  /* 0x0000000802007986 */ /* 0x0005e8000c101b06 */
[----:B------:R-:W3:Y:S02]  /*0110*/  LDG.E.64 R10, desc[UR6][R4.64+0x1f40] ;  /* 0x001f4006040a7981 */ /* 0x000ee4000c1e1b00 */
[----:B---3--:R-:W-:-:S07]  /*0120*/  DADD R10, R8, R10 ;  /* 0x00000000080a7229 */ /* 0x008fce000000000a */
[----:B------:R3:W-:Y:S04]  /*0130*/  STG.E.64 desc[UR6][R2.64], R10 ;  /* 0x0000000a02007986 */ /* 0x0007e8000c101b06 */
[----:B------:R-:W4:Y:S02]  /*0140*/  LDG.E.64 R12, desc[UR6][R4.64+0x2ee0] ;  /* 0x002ee006040c7981 */ /* 0x000f24000c1e1b00 */
[----:B----4-:R-:W-:-:S07]  /*0150*/  DADD R12, R10, R12 ;  /* 0x000000000a0c7229 */ /* 0x010fce000000000c */
[----:B------:R4:W-:Y:S04]  /*0160*/  STG.E.64 desc[UR6][R2.64], R12 ;  /* 0x0000000c02007986 */ /* 0x0009e8000c101b06 */
[----:B------:R-:W5:Y:S02]  /*0170*/  LDG.E.64 R14, desc[UR6][R4.64+0x3e80] ;  /* 0x003e8006040e7981 */ /* 0x000f64000c1e1b00 */
[----:B-----5:R-:W-:-:S07]  /*0180*/  DADD R14, R12, R14 ;  /* 0x000000000c0e7229 */ /* 0x020fce000000000e */
[----:B------:R5:W-:Y:S04]  /*0190*/  STG.E.64 desc[UR6][R2.64], R14 ;  /* 0x0000000e02007986 */ /* 0x000be8000c101b06 */
[----:B-1----:R-:W2:Y:S02]  /*01a0*/  LDG.E.64 R6, desc[UR6][R4.64+0x4e20] ;  /* 0x004e200604067981 */ /* 0x002ea4000c1e1b00 */
[----:B--2---:R-:W-:-:S07]  /*01b0*/  DADD R6, R14, R6 ;  /* 0x000000000e067229 */ /* 0x004fce0000000006 */
[----:B------:R1:W-:Y:S04]  /*01c0*/  STG.E.64 desc[UR6][R2.64], R6 ;  /* 0x0000000602007986 */ /* 0x0003e8000c101b06 */
[----:B------:R-:W2:Y:S02]  /*01d0*/  LDG.E.64 R8, desc[UR6][R4.64+0x5dc0] ;  /* 0x005dc00604087981 */ /* 0x000ea4000c1e1b00 */
[----:B--2---:R-:W-:-:S07]  /*01e0*/  DADD R8, R6, R8 ;  /* 0x0000000006087229 */ /* 0x004fce0000000008 */
[----:B------:R2:W-:Y:S04]  /*01f0*/  STG.E.64 desc[UR6][R2.64], R8 ;  /* 0x0000000802007986 */ /* 0x0005e8000c101b06 */
[----:B---3--:R-:W3:Y:S02]  /*0200*/  LDG.E.64 R10, desc[UR6][R4.64+0x6d60] ;  /* 0x006d6006040a7981 */ /* 0x008ee4000c1e1b00 */
[----:B---3--:R-:W-:-:S07]  /*0210*/  DADD R10, R8, R10 ;  /* 0x00000000080a7229 */ /* 0x008fce000000000a */
[----:B------:R3:W-:Y:S04]  /*0220*/  STG.E.64 desc[UR6][R2.64], R10 ;  /* 0x0000000a02007986 */ /* 0x0007e8000c101b06 */
[----:B----4-:R-:W4:Y:S02]  /*0230*/  LDG.E.64 R12, desc[UR6][R4.64+0x7d00] ;  /* 0x007d0006040c7981 */ /* 0x010f24000c1e1b00 */
[----:B----4-:R-:W-:-:S07]  /*0240*/  DADD R12, R10, R12 ;  /* 0x000000000a0c7229 */ /* 0x010fce000000000c */
[----:B------:R4:W-:Y:S04]  /*0250*/  STG.E.64 desc[UR6][R2.64], R12 ;  /* 0x0000000c02007986 */ /* 0x0009e8000c101b06 */
[----:B-----5:R-:W5:Y:S02]  /*0260*/  LDG.E.64 R14, desc[UR6][R4.64+0x8ca0] ;  /* 0x008ca006040e7981 */ /* 0x020f64000c1e1b00 */
        /* <DEDUP_REMOVED lines=19> */
[----:B------:R-:W-:Y:S04]  /*03a0*/  STG.E.64 desc[UR6][R2.64], R6 ;  /* 0x0000000602007986 */ /* 0x000fe8000c101b06 */
[----:B------:R-:W2:Y:S02]  /*03b0*/  LDG.E.64 R8, desc[UR6][R4.64+0xfa00] ;  /* 0x00fa000604087981 */ /* 0x000ea4000c1e1b00 */
[----:B--2---:R-:W-:-:S07]  /*03c0*/  DADD R8, R6, R8 ;  /* 0x0000000006087229 */ /* 0x004fce0000000008 */
[----:B------:R1:W-:Y:S04]  /*03d0*/  STG.E.64 desc[UR6][R2.64], R8 ;  /* 0x0000000802007986 */ /* 0x0003e8000c101b06 */
[----:B---3--:R-:W2:Y:S02]  /*03e0*/  LDG.E.64 R10, desc[UR6][R4.64+0x109a0] ;  /* 0x0109a006040a7981 */ /* 0x008ea4000c1e1b00 */
[----:B--2---:R-:W-:-:S07]  /*03f0*/  DADD R10, R8, R10 ;  /* 0x00000000080a7229 */ /* 0x004fce000000000a */
[----:B------:R2:W-:Y:S04]  /*0400*/  STG.E.64 desc[UR6][R2.64], R10 ;  /* 0x0000000a02007986 */ /* 0x0005e8000c101b06 */
[----:B----4-:R-:W3:Y:S02]  /*0410*/  LDG.E.64 R12, desc[UR6][R4.64+0x11940] ;  /* 0x01194006040c7981 */ /* 0x010ee4000c1e1b00 */
[----:B---3--:R-:W-:-:S07]  /*0420*/  DADD R12, R10, R12 ;  /* 0x000000000a0c7229 */ /* 0x008fce000000000c */
[----:B------:R2:W-:Y:S04]  /*0430*/  STG.E.64 desc[UR6][R2.64], R12 ;  /* 0x0000000c02007986 */ /* 0x0005e8000c101b06 */
[----:B-----5:R-:W3:Y:S01]  /*0440*/  LDG.E.64 R14, desc[UR6][R4.64+0x128e0] ;  /* 0x0128e006040e7981 */ /* 0x020ee2000c1e1b00 */
[----:B------:R-:W-:Y:S01]  /*0450*/  IADD3 R0, P0, PT, R4, 0x157c0, RZ ;  /* 0x000157c004007810 */ /* 0x000fe20007f1e0ff */
[----:B------:R-:W-:-:S04]  /*0460*/  UMOV UR4, 0x14 ;  /* 0x0000001400047882 */ /* 0x000fc80000000000 */
[----:B-1----:R-:W-:Y:S01]  /*0470*/  IMAD.X R9, RZ, RZ, R5, P0 ;  /* 0x000000ffff097224 */ /* 0x002fe200000e0605 */
[----:B---3--:R-:W-:-:S07]  /*0480*/  DADD R6, R12, R14 ;  /* 0x000000000c067229 */ /* 0x008fce000000000e */
[----:B------:R2:W-:Y:S04]  /*0490*/  STG.E.64 desc[UR6][R2.64], R6 ;  /* 0x0000000602007986 */ /* 0x0005e8000c101b06 */
.L_x_27:
[----:B------:R-:W-:Y:S01]  /*04a0*/  IMAD.MOV.U32 R4, RZ, RZ, R0 ;  /* 0x000000ffff047224 */ /* 0x000fe200078e0000 */
[----:B------:R-:W-:-:S05]  /*04b0*/  MOV R5, R9 ;  /* 0x0000000900057202 */ /* 0x000fca0000000f00 */
[----:B---3--:R-:W3:Y:S02]  /*04c0*/  LDG.E.64 R8, desc[UR6][R4.64+-0x1f40] ;  /* 0xffe0c00604087981 */ /* 0x008ee4000c1e1b00 */
[----:B---3--:R-:W-:-:S07]  /*04d0*/  DADD R8, R8, R6 ;  /* 0x0000000008087229 */ /* 0x008fce0000000006 */
[----:B------:R1:W-:Y:S04]  /*04e0*/  STG.E.64 desc[UR6][R2.64], R8 ;  /* 0x0000000802007986 */ /* 0x0003e8000c101b06 */
[----:B--2---:R-:W2:Y:S02]  /*04f0*/  LDG.E.64 R6, desc[UR6][R4.64+-0xfa0] ;  /* 0xfff0600604067981 */ /* 0x004ea4000c1e1b00 */
        /* <DEDUP_REMOVED lines=160> */
[----:B------:R-:W-:Y:S04]  /*0f00*/  STG.E.64 desc[UR6][R2.64], R14 ;  /* 0x0000000e02007986 */ /* 0x000fe8000c101b06 */
[----:B-1----:R-:W5:Y:S02]  /*0f10*/  LDG.E.64 R8, desc[UR6][R4.64+0x33c20] ;  /* 0x033c200604087981 */ /* 0x002f64000c1e1b00 */
[----:B-----5:R-:W-:-:S07]  /*0f20*/  DADD R16, R14, R8 ;  /* 0x000000000e107229 */ /* 0x020fce0000000008 */
[----:B------:R-:W-:Y:S04]  /*0f30*/  STG.E.64 desc[UR6][R2.64], R16 ;  /* 0x0000001002007986 */ /* 0x000fe8000c101b06 */
        /* <DEDUP_REMOVED lines=9> */
[----:B------:R-:W2:Y:S01]  /*0fd0*/  LDG.E.64 R6, desc[UR6][R4.64+0x37aa0] ;  /* 0x037aa00604067981 */ /* 0x000ea2000c1e1b00 */
[----:B------:R-:W-:Y:S01]  /*0fe0*/  UIADD3 UR4, UPT, UPT, UR4, 0x3c, URZ ;  /* 0x0000003c04047890 */ /* 0x000fe2000fffe0ff */
[----:B------:R-:W-:-:S03]  /*0ff0*/  IADD3 R0, P0, PT, R4, 0x3a980, RZ ;  /* 0x0003a98004007810 */ /* 0x000fc60007f1e0ff */
[----:B------:R-:W-:Y:S01]  /*1000*/  UISETP.NE.AND UP0, UPT, UR4, 0x1f4, UPT ;  /* 0x000001f40400788c */ /* 0x000fe2000bf05270 */
[----:B-1----:R-:W-:Y:S01]  /*1010*/  IADD3.X R9, PT, PT, RZ, R5, RZ, P0, !PT ;  /* 0x00000005ff097210 */ /* 0x002fe200007fe4ff */
[----:B--2---:R-:W-:-:S07]  /*1020*/  DADD R6, R12, R6 ;  /* 0x000000000c067229 */ /* 0x004fce0000000006 */
[----:B------:R3:W-:Y:S01]  /*1030*/  STG.E.64 desc[UR6][R2.64], R6 ;  /* 0x0000000602007986 */ /* 0x0007e2000c101b06 */
[----:B------:R-:W-:Y:S05]  /*1040*/  BRA.U UP0, `(.L_x_27) ;  /* 0xfffffff500147547 */ /* 0x000fea000b83ffff */
[----:B------:R-:W-:Y:S05]  /*1050*/  EXIT ;  /* 0x000000000000794d */ /* 0x000fea0003800000 */
.L_x_28:
        /* <DEDUP_REMOVED lines=10> */
.L_x_36:


//--------------------- .text._Z6dotmatPA500_dS0_S0_iS0_ --------------------------
	.section	.text._Z6dotmatPA500_dS0_S0_iS0_,"ax",@progbits
	.align	128
        .global         _Z6dotmatPA500_dS0_S0_iS0_
        .type           _Z6dotmatPA500_dS0_S0_iS0_,@function
        .size           _Z6dotmatPA500_dS0_S0_iS0_,(.L_x_37 - _Z6dotmatPA500_dS0_S0_iS0_)
        .other          _Z6dotmatPA500_dS0_S0_iS0_,@"STO_CUDA_ENTRY STV_DEFAULT"
_Z6dotmatPA500_dS0_S0_iS0_:
.text._Z6dotmatPA500_dS0_S0_iS0_:
[----:B------:R-:W-:Y:S01]  /*0000*/  LDC R1, c[0x0][0x37c] ;  /* 0x0000df00ff017b82 */ /* 0x000fe20000000800 */
[----:B------:R-:W0:Y:S07]  /*0010*/  S2R R11, SR_CTAID.Y ;  /* 0x00000000000b7919 */ /* 0x000e2e0000002600 */
[----:B------:R-:W0:Y:S02]  /*0020*/  LDC R0, c[0x0][0x398] ;  /* 0x0000e600ff007b82 */ /* 0x000e240000000800 */
[----:B0-----:R-:W-:-:S13]  /*0030*/  ISETP.GE.AND P0, PT, R11, R0, PT ;  /* 0x000000000b00720c */ /* 0x001fda0003f06270 */
        /* <DEDUP_REMOVED lines=8> */
[----:B------:R-:W-:-:S04]  /*00c0*/  IMAD.WIDE.U32 R2, R0, 0x8, R2 ;  /* 0x0000000800027825 */ /* 0x000fc800078e0002 */
        /* <DEDUP_REMOVED lines=8> */
.L_x_29:
        /* <DEDUP_REMOVED lines=11> */
.L_x_37:


//--------------------- .nv.shared._Z7matmultPA500_dS0_S0_ --------------------------
	.section	.nv.shared._Z7matmultPA500_dS0_S0_,"aw",@nobits
	.sectionflags	@""
	.align	8
.nv.shared._Z7matmultPA500_dS0_S0_:
	.zero		5024


//--------------------- .nv.shared.reserved.0     --------------------------
	.section	.nv.shared.reserved.0,"aw",@nobits
	.weak		__nv_reservedSMEM_offset_0_alias
	.size		__nv_reservedSMEM_offset_0_alias, 0, 64
	.other		__nv_reservedSMEM_offset_0_alias,@"STO_CUDA_RESERVED_SHARED STV_DEFAULT"
__nv_reservedSMEM_offset_0_alias:
	.zero		0
	.zero		64


//--------------------- .nv.shared._Z8matmulttPA500_dS0_S0_ --------------------------
	.section	.nv.shared._Z8matmulttPA500_dS0_S0_,"aw",@nobits
	.sectionflags	@""
	.align	8
.nv.shared._Z8matmulttPA500_dS0_S0_:
	.zero		5024


//--------------------- .nv.shared._Z4QcalPA500_dS0_S0_i --------------------------
	.section	.nv.shared._Z4QcalPA500_dS0_S0_i,"aw",@nobits
	.sectionflags	@""
	.align	8
.nv.shared._Z4QcalPA500_dS0_S0_i:
	.zero		5032


//--------------------- .nv.constant0._Z7matmultPA500_dS0_S0_ --------------------------
	.section	.nv.constant0._Z7matmultPA500_dS0_S0_,"a",@progbits
	.sectionflags	@""
	.align	4
.nv.constant0._Z7matmultPA500_dS0_S0_:
	.zero		920


//--------------------- .nv.constant0._Z8matmulttPA500_dS0_S0_ --------------------------
	.section	.nv.constant0._Z8matmulttPA500_dS0_S0_,"a",@progbits
	.sectionflags	@""
	.align	4
.nv.constant0._Z8matmulttPA500_dS0_S0_:
	.zero		920


//--------------------- .nv.constant0._Z4QcalPA500_dS0_S0_i --------------------------
	.section	.nv.constant0._Z4QcalPA500_dS0_S0_i,"a",@progbits
	.sectionflags	@""
	.align	4
.nv.constant0._Z4QcalPA500_dS0_S0_i:
	.zero		924


//--------------------- .nv.constant0._Z6submatPA500_dS0_S0_iS0_ --------------------------
	.section	.nv.constant0._Z6submatPA500_dS0_S0_iS0_,"a",@progbits
	.sectionflags	@""
	.align	4
.nv.constant0._Z6submatPA500_dS0_S0_iS0_:
	.zero		936


//--------------------- .nv.constant0._Z3dotPA500_dS0_S0_S0_i --------------------------
	.section	.nv.constant0._Z3dotPA500_dS0_S0_S0_i,"a",@progbits
	.sectionflags	@""
	.align	4
.nv.constant0._Z3dotPA500_dS0_S0_S0_i:
	.zero		932


//--------------------- .nv.constant0._Z6dotmatPA500_dS0_S0_iS0_ --------------------------
	.section	.nv.constant0._Z6dotmatPA500_dS0_S0_iS0_,"a",@progbits
	.sectionflags	@""
	.align	4
.nv.constant0._Z6dotmatPA500_dS0_S0_iS0_:
	.zero		936


//--------------------- SYMBOLS --------------------------

	.type		.nv.reservedSmem.offset0,@object
	.size		.nv.reservedSmem.offset0,0x4
	.type		.nv.reservedSmem.cap,@object
	.size		.nv.reservedSmem.cap,0x4
